// auto-generated by cutlass_sweep.gemm — config: {"arch": "sm_90", "cluster_m": 1, "cluster_n": 2, "dtype": "int8", "stages": 5, "tile_k": 64, "tile_m": 64, "tile_n": 128}
#include "cutlass/cutlass.h"
#include "cutlass/gemm/collective/collective_builder.hpp"
#include "cutlass/gemm/device/gemm_universal_adapter.h"
#include "cutlass/gemm/kernel/gemm_universal.hpp"
#include "cutlass/epilogue/collective/collective_builder.hpp"

using ElemA = int8_t;
using ElemB = int8_t;
using ElemCD = int8_t;
using Acc  = int32_t;
using TileShape    = cute::Shape<cute::_64, cute::_128, cute::_64>;
using ClusterShape = cute::Shape<cute::_1, cute::_2, cute::_1>;

using CollectiveEpilogue = typename cutlass::epilogue::collective::CollectiveBuilder<
    cutlass::arch::Sm90, cutlass::arch::OpClassTensorOp,
    TileShape, ClusterShape,
    cutlass::epilogue::collective::EpilogueTileAuto,
    Acc, Acc,
    ElemCD, cutlass::layout::RowMajor, 128 / cutlass::sizeof_bits<ElemCD>::value,
    ElemCD, cutlass::layout::RowMajor, 128 / cutlass::sizeof_bits<ElemCD>::value,
    cutlass::epilogue::collective::EpilogueScheduleAuto
  >::CollectiveOp;

using CollectiveMainloop = typename cutlass::gemm::collective::CollectiveBuilder<
    cutlass::arch::Sm90, cutlass::arch::OpClassTensorOp,
    ElemA, cutlass::layout::RowMajor, 128 / cutlass::sizeof_bits<ElemA>::value,
    ElemB, cutlass::layout::ColumnMajor, 128 / cutlass::sizeof_bits<ElemB>::value,
    Acc,
    TileShape, ClusterShape,
    cutlass::gemm::collective::StageCount<5>,
    cutlass::gemm::collective::KernelScheduleAuto
  >::CollectiveOp;

using GemmKernel = cutlass::gemm::kernel::GemmUniversal<
    cute::Shape<int,int,int,int>,
    CollectiveMainloop,
    CollectiveEpilogue
>;
using Gemm = cutlass::gemm::device::GemmUniversalAdapter<GemmKernel>;

// Force the device kernel symbol into the cubin without needing a host main.
auto* _anchor = &cutlass::device_kernel<GemmKernel>;


// ===== COMPILED SASS (sm_90a) =====

	.target	sm_90a

	.elftype	@"ET_EXEC"


//--------------------- .note.nv.tkinfo           --------------------------
	.section	.note.nv.tkinfo,"",@"SHT_NOTE"
	.sectionflags	@"SHF_NOTE_NV_TKINFO"
	.tkinfo
        /*0018*/ 	.word	0x00000002
        /*0030*/ 	.string	""
        /*0030*/ 	.string	"ptxas"
        /*0030*/ 	.string	"Cuda compilation tools, release 13.0, V13.0.88"
        /*0030*/ 	.string	"Build cuda_13.0.r13.0/compiler.36424714_0"
        /*0030*/ 	.string	"-arch sm_90a -m 64 "



//--------------------- .note.nv.cuinfo           --------------------------
	.section	.note.nv.cuinfo,"",@"SHT_NOTE"
	.sectionflags	@"SHF_NOTE_NV_CUINFO"
        /*0018*/ 	.short	0x0002
        /*001a*/ 	.short	0x005a
        /*001c*/ 	.short	0x0082
	.zero		2


//--------------------- .nv.info                  --------------------------
	.section	.nv.info,"",@"SHT_CUDA_INFO"
	.align	4


	//----- nvinfo : EIATTR_REGCOUNT
	.align		4
        /*0000*/ 	.byte	0x04, 0x2f
        /*0002*/ 	.short	(.L_15 - .L_14)
	.align		4
.L_14:
        /*0004*/ 	.word	index@(_ZN7cutlass13device_kernelINS_4gemm6kernel13GemmUniversalIN4cute5tupleIJiiiiEEENS1_10collective13CollectiveMmaINS1_34MainloopSm90TmaGmmaWarpSpecializedILi5ENS5_IJNS4_1CILi1EEENSA_ILi2EEESB_EEENS1_32KernelTmaWarpSpecializedPingpongEEENS5_IJNSA_ILi64EEENSA_ILi128EEESG_EEEaNS5_IJlSB_lEEEaSJ_NS4_8TiledMMAINS4_8MMA_AtomIJNS4_4SM904GMMA27MMA_64x128x32_S32S8S8_SS_TNEEEENS4_6LayoutINS5_IJSB_SB_SB_EEENS5_IJNSA_ILi0EEESS_SS_EEEEENS5_IJNS4_10UnderscoreESV_SV_EEEEENS4_23SM90_TMA_LOAD_MULTICASTENS4_14ComposedLayoutINS4_7SwizzleILi2ELi4ELi3EEENS4_18smem_ptr_flag_bitsILi8EEENSQ_INS5_IJNSA_ILi8EEESG_EEENS5_IJSG_SB_EEEEEEEvNS4_8identityENS4_13SM90_TMA_LOADES18_vS19_EENS_8epilogue10collective6detail29Sm90TmaWarpSpecializedAdapterINS1D_15DefaultEpilogueIaSJ_SJ_NS1C_6thread17LinearCombinationIaLi1EiiLNS1H_9ScaleType4KindE0ELNS_15FloatRoundStyleE2EaEENS1_15EpilogueDefaultEEEEEvvEEEEvNT_6ParamsE)
        /*0008*/ 	.word	0x000000a8


	//----- nvinfo : EIATTR_FRAME_SIZE
	.align		4
.L_15:
        /*000c*/ 	.byte	0x04, 0x11
        /*000e*/ 	.short	(.L_17 - .L_16)
	.align		4
.L_16:
        /*0010*/ 	.word	index@(_ZN7cutlass13device_kernelINS_4gemm6kernel13GemmUniversalIN4cute5tupleIJiiiiEEENS1_10collective13CollectiveMmaINS1_34MainloopSm90TmaGmmaWarpSpecializedILi5ENS5_IJNS4_1CILi1EEENSA_ILi2EEESB_EEENS1_32KernelTmaWarpSpecializedPingpongEEENS5_IJNSA_ILi64EEENSA_ILi128EEESG_EEEaNS5_IJlSB_lEEEaSJ_NS4_8TiledMMAINS4_8MMA_AtomIJNS4_4SM904GMMA27MMA_64x128x32_S32S8S8_SS_TNEEEENS4_6LayoutINS5_IJSB_SB_SB_EEENS5_IJNSA_ILi0EEESS_SS_EEEEENS5_IJNS4_10UnderscoreESV_SV_EEEEENS4_23SM90_TMA_LOAD_MULTICASTENS4_14ComposedLayoutINS4_7SwizzleILi2ELi4ELi3EEENS4_18smem_ptr_flag_bitsILi8EEENSQ_INS5_IJNSA_ILi8EEESG_EEENS5_IJSG_SB_EEEEEEEvNS4_8identityENS4_13SM90_TMA_LOADES18_vS19_EENS_8epilogue10collective6detail29Sm90TmaWarpSpecializedAdapterINS1D_15DefaultEpilogueIaSJ_SJ_NS1C_6thread17LinearCombinationIaLi1EiiLNS1H_9ScaleType4KindE0ELNS_15FloatRoundStyleE2EaEENS1_15EpilogueDefaultEEEEEvvEEEEvNT_6ParamsE)
        /*0014*/ 	.word	0x00000008


	//----- nvinfo : EIATTR_MIN_STACK_SIZE
	.align		4
.L_17:
        /*0018*/ 	.byte	0x04, 0x12
        /*001a*/ 	.short	(.L_19 - .L_18)
	.align		4
.L_18:
        /*001c*/ 	.word	index@(_ZN7cutlass13device_kernelINS_4gemm6kernel13GemmUniversalIN4cute5tupleIJiiiiEEENS1_10collective13CollectiveMmaINS1_34MainloopSm90TmaGmmaWarpSpecializedILi5ENS5_IJNS4_1CILi1EEENSA_ILi2EEESB_EEENS1_32KernelTmaWarpSpecializedPingpongEEENS5_IJNSA_ILi64EEENSA_ILi128EEESG_EEEaNS5_IJlSB_lEEEaSJ_NS4_8TiledMMAINS4_8MMA_AtomIJNS4_4SM904GMMA27MMA_64x128x32_S32S8S8_SS_TNEEEENS4_6LayoutINS5_IJSB_SB_SB_EEENS5_IJNSA_ILi0EEESS_SS_EEEEENS5_IJNS4_10UnderscoreESV_SV_EEEEENS4_23SM90_TMA_LOAD_MULTICASTENS4_14ComposedLayoutINS4_7SwizzleILi2ELi4ELi3EEENS4_18smem_ptr_flag_bitsILi8EEENSQ_INS5_IJNSA_ILi8EEESG_EEENS5_IJSG_SB_EEEEEEEvNS4_8identityENS4_13SM90_TMA_LOADES18_vS19_EENS_8epilogue10collective6detail29Sm90TmaWarpSpecializedAdapterINS1D_15DefaultEpilogueIaSJ_SJ_NS1C_6thread17LinearCombinationIaLi1EiiLNS1H_9ScaleType4KindE0ELNS_15FloatRoundStyleE2EaEENS1_15EpilogueDefaultEEEEEvvEEEEvNT_6ParamsE)
        /*0020*/ 	.word	0x00000008
.L_19:


//--------------------- .nv.compat                --------------------------
	.section	.nv.compat,"",@"SHT_CUDA_COMPAT_INFO"
	.align	4
        /*0000*/ 	.byte	0x02, 0x09, 0x01, 0x00, 0x02, 0x02, 0x04, 0x00, 0x02, 0x05, 0x05, 0x00, 0x03, 0x07, 0x01, 0x01
        /*0010*/ 	.byte	0x02, 0x03, 0x01, 0x00, 0x02, 0x06, 0x01, 0x00, 0x04, 0x0b, 0x08, 0x00, 0x00, 0x00, 0x00, 0x00
        /*0020*/ 	.byte	0x00, 0x00, 0x00, 0x00


//--------------------- .nv.info._ZN7cutlass13device_kernelINS_4gemm6kernel13GemmUniversalIN4cute5tupleIJiiiiEEENS1_10collective13CollectiveMmaINS1_34MainloopSm90TmaGmmaWarpSpecializedILi5ENS5_IJNS4_1CILi1EEENSA_ILi2EEESB_EEENS1_32KernelTmaWarpSpecializedPingpongEEENS5_IJNSA_ILi64EEENSA_ILi128EEESG_EEEaNS5_IJlSB_lEEEaSJ_NS4_8TiledMMAINS4_8MMA_AtomIJNS4_4SM904GMMA27MMA_64x128x32_S32S8S8_SS_TNEEEENS4_6LayoutINS5_IJSB_SB_SB_EEENS5_IJNSA_ILi0EEESS_SS_EEEEENS5_IJNS4_10UnderscoreESV_SV_EEEEENS4_23SM90_TMA_LOAD_MULTICASTENS4_14ComposedLayoutINS4_7SwizzleILi2ELi4ELi3EEENS4_18smem_ptr_flag_bitsILi8EEENSQ_INS5_IJNSA_ILi8EEESG_EEENS5_IJSG_SB_EEEEEEEvNS4_8identityENS4_13SM90_TMA_LOADES18_vS19_EENS_8epilogue10collective6detail29Sm90TmaWarpSpecializedAdapterINS1D_15DefaultEpilogueIaSJ_SJ_NS1C_6thread17LinearCombinationIaLi1EiiLNS1H_9ScaleType4KindE0ELNS_15FloatRoundStyleE2EaEENS1_15EpilogueDefaultEEEEEvvEEEEvNT_6ParamsE --------------------------
	.section	.nv.info._ZN7cutlass13device_kernelINS_4gemm6kernel13GemmUniversalIN4cute5tupleIJiiiiEEENS1_10collective13CollectiveMmaINS1_34MainloopSm90TmaGmmaWarpSpecializedILi5ENS5_IJNS4_1CILi1EEENSA_ILi2EEESB_EEENS1_32KernelTmaWarpSpecializedPingpongEEENS5_IJNSA_ILi64EEENSA_ILi128EEESG_EEEaNS5_IJlSB_lEEEaSJ_NS4_8TiledMMAINS4_8MMA_AtomIJNS4_4SM904GMMA27MMA_64x128x32_S32S8S8_SS_TNEEEENS4_6LayoutINS5_IJSB_SB_SB_EEENS5_IJNSA_ILi0EEESS_SS_EEEEENS5_IJNS4_10UnderscoreESV_SV_EEEEENS4_23SM90_TMA_LOAD_MULTICASTENS4_14ComposedLayoutINS4_7SwizzleILi2ELi4ELi3EEENS4_18smem_ptr_flag_bitsILi8EEENSQ_INS5_IJNSA_ILi8EEESG_EEENS5_IJSG_SB_EEEEEEEvNS4_8identityENS4_13SM90_TMA_LOADES18_vS19_EENS_8epilogue10collective6detail29Sm90TmaWarpSpecializedAdapterINS1D_15DefaultEpilogueIaSJ_SJ_NS1C_6thread17LinearCombinationIaLi1EiiLNS1H_9ScaleType4KindE0ELNS_15FloatRoundStyleE2EaEENS1_15EpilogueDefaultEEEEEvvEEEEvNT_6ParamsE,"",@"SHT_CUDA_INFO"
	.sectionflags	@""
	.align	4


	//----- nvinfo : EIATTR_CUDA_API_VERSION
	.align		4
        /*0000*/ 	.byte	0x04, 0x37
        /*0002*/ 	.short	(.L_21 - .L_20)
.L_20:
        /*0004*/ 	.word	0x00000082


	//----- nvinfo : EIATTR_KPARAM_INFO
	.align		4
.L_21:
        /*0008*/ 	.byte	0x04, 0x17
        /*000a*/ 	.short	(.L_23 - .L_22)
.L_22:
        /*000c*/ 	.word	0x00000000
        /*0010*/ 	.short	0x0000
        /*0012*/ 	.short	0x0070
        /*0014*/ 	.byte	0x00, 0xf0, 0x01, 0x10


	//----- nvinfo : EIATTR_SPARSE_MMA_MASK
	.align		4
.L_23:
        /*0018*/ 	.byte	0x03, 0x50
        /*001a*/ 	.short	0x0000


	//----- nvinfo : EIATTR_MAXREG_COUNT
	.align		4
        /*001c*/ 	.byte	0x03, 0x1b
        /*001e*/ 	.short	0x00a8


	//----- nvinfo : EIATTR_NUM_BARRIERS
	.align		4
        /*0020*/ 	.byte	0x02, 0x4c
        /*0022*/ 	.byte	0x01
	.zero		1


	//----- nvinfo : EIATTR_EXTERNS
	.align		4
        /*0024*/ 	.byte	0x04, 0x0f
        /*0026*/ 	.short	(.L_25 - .L_24)


	//   ....[0]....
	.align		4
.L_24:
        /*0028*/ 	.word	index@(__assertfail)


	//----- nvinfo : EIATTR_ANNOTATIONS
	.align		4
.L_25:
        /*002c*/ 	.byte	0x04, 0x55
        /*002e*/ 	.short	(.L_27 - .L_26)


	//   ....[0]....
.L_26:
        /*0030*/ 	.word	0x00000001
        /*0034*/ 	.byte	0x60, 0x0d, 0x00, 0x00, 0x01, 0x00, 0x00, 0x00, 0x50, 0x53, 0x00, 0x00, 0x01, 0x00, 0x00, 0x00
        /*0044*/ 	.byte	0xd0, 0x5f, 0x00, 0x00


	//----- nvinfo : EIATTR_MERCURY_ISA_VERSION
	.align		4
.L_27:
        /*0048*/ 	.byte	0x03, 0x5f
        /*004a*/ 	.short	0x0101


	//----- nvinfo : EIATTR_INT_WARP_WIDE_INSTR_OFFSETS
	.align		4
        /*004c*/ 	.byte	0x04, 0x31
        /*004e*/ 	.short	(.L_29 - .L_28)


	//   ....[0]....
.L_28:
        /*0050*/ 	.word	0x000004b0


	//   ....[1]....
        /*0054*/ 	.word	0x000004f0


	//   ....[2]....
        /*0058*/ 	.word	0x00000630


	//   ....[3]....
        /*005c*/ 	.word	0x00000640


	//   ....[4]....
        /*0060*/ 	.word	0x00000660


	//   ....[5]....
        /*0064*/ 	.word	0x00000680


	//   ....[6]....
        /*0068*/ 	.word	0x00000730


	//   ....[7]....
        /*006c*/ 	.word	0x00000780


	//   ....[8]....
        /*0070*/ 	.word	0x00001dd0


	//----- nvinfo : EIATTR_COOP_GROUP_MASK_REGIDS
	.align		4
.L_29:
        /*0074*/ 	.byte	0x04, 0x29
        /*0076*/ 	.short	(.L_31 - .L_30)


	//   ....[0]....
.L_30:
        /*0078*/ 	.word	0xffffffff


	//   ....[1]....
        /*007c*/ 	.word	0xffffffff


	//   ....[2]....
        /*0080*/ 	.word	0xffffffff


	//   ....[3]....
        /*0084*/ 	.word	0xffffffff


	//   ....[4]....
        /*0088*/ 	.word	0xffffffff


	//   ....[5]....
        /*008c*/ 	.word	0xffffffff


	//   ....[6]....
        /*0090*/ 	.word	0xffffffff


	//----- nvinfo : EIATTR_COOP_GROUP_INSTR_OFFSETS
	.align		4
.L_31:
        /*0094*/ 	.byte	0x04, 0x28
        /*0096*/ 	.short	(.L_33 - .L_32)


	//   ....[0]....
.L_32:
        /*0098*/ 	.word	0x00000070


	//   ....[1]....
        /*009c*/ 	.word	0x00000080


	//   ....[2]....
        /*00a0*/ 	.word	0x00000140


	//   ....[3]....
        /*00a4*/ 	.word	0x000002f0


	//   ....[4]....
        /*00a8*/ 	.word	0x00000330


	//   ....[5]....
        /*00ac*/ 	.word	0x000007d0


	//   ....[6]....
        /*00b0*/ 	.word	0x00000900


	//----- nvinfo : EIATTR_REG_RECONFIG
	.align		4
.L_33:
        /*00b4*/ 	.byte	0x01, 0x54
	.zero		2


	//----- nvinfo : EIATTR_SYSCALL_OFFSETS
	.align		4
        /*00b8*/ 	.byte	0x04, 0x46
        /*00ba*/ 	.short	(.L_35 - .L_34)


	//   ....[0]....
.L_34:
        /*00bc*/ 	.word	0x00001800


	//----- nvinfo : EIATTR_MBARRIER_INSTR_OFFSETS
	.align		4
.L_35:
        /*00c0*/ 	.byte	0x04, 0x39
        /*00c2*/ 	.short	(.L_37 - .L_36)


	//   ....[0]....
.L_36:
        /*00c4*/ 	.word	0x00000240
        /*00c8*/ 	.word	0x000000ff
        /*00cc*/ 	.word	0x00000000
        /*00d0*/ 	.short	0x0100
        /*00d2*/ 	.byte	0x08
	.zero		1


	//   ....[1]....
        /*00d4*/ 	.word	0x00000250
        /*00d8*/ 	.word	0x000000ff
        /*00dc*/ 	.word	0x00000028
        /*00e0*/ 	.short	0x0100
        /*00e2*/ 	.byte	0x08
	.zero		1


	//   ....[2]....
        /*00e4*/ 	.word	0x00000260
        /*00e8*/ 	.word	0x000000ff
        /*00ec*/ 	.word	0x00000008
        /*00f0*/ 	.short	0x0100
        /*00f2*/ 	.byte	0x08
	.zero		1


	//   ....[3]....
        /*00f4*/ 	.word	0x00000270
        /*00f8*/ 	.word	0x000000ff
        /*00fc*/ 	.word	0x00000030
        /*0100*/ 	.short	0x0100
        /*0102*/ 	.byte	0x08
	.zero		1


	//   ....[4]....
        /*0104*/ 	.word	0x00000280
        /*0108*/ 	.word	0x000000ff
        /*010c*/ 	.word	0x00000010
        /*0110*/ 	.short	0x0100
        /*0112*/ 	.byte	0x08
	.zero		1


	//   ....[5]....
        /*0114*/ 	.word	0x00000290
        /*0118*/ 	.word	0x000000ff
        /*011c*/ 	.word	0x00000038
        /*0120*/ 	.short	0x0100
        /*0122*/ 	.byte	0x08
	.zero		1


	//   ....[6]....
        /*0124*/ 	.word	0x000002a0
        /*0128*/ 	.word	0x000000ff
        /*012c*/ 	.word	0x00000018
        /*0130*/ 	.short	0x0100
        /*0132*/ 	.byte	0x08
	.zero		1


	//   ....[7]....
        /*0134*/ 	.word	0x000002b0
        /*0138*/ 	.word	0x000000ff
        /*013c*/ 	.word	0x00000040
        /*0140*/ 	.short	0x0100
        /*0142*/ 	.byte	0x08
	.zero		1


	//   ....[8]....
        /*0144*/ 	.word	0x000002c0
        /*0148*/ 	.word	0x000000ff
        /*014c*/ 	.word	0x00000020
        /*0150*/ 	.short	0x0100
        /*0152*/ 	.byte	0x08
	.zero		1


	//   ....[9]....
        /*0154*/ 	.word	0x000002d0
        /*0158*/ 	.word	0x000000ff
        /*015c*/ 	.word	0x00000048
        /*0160*/ 	.short	0x0100
        /*0162*/ 	.byte	0x08
	.zero		1


	//   ....[10]....
        /*0164*/ 	.word	0x000007b0
        /*0168*/ 	.word	0x000000ff
        /*016c*/ 	.word	0x00000080
        /*0170*/ 	.short	0x0100
        /*0172*/ 	.byte	0x08
	.zero		1


	//   ....[11]....
        /*0174*/ 	.word	0x00000850
        /*0178*/ 	.word	0x000000ff
        /*017c*/ 	.word	0x00000088
        /*0180*/ 	.short	0x0100
        /*0182*/ 	.byte	0x08
	.zero		1


	//   ....[12]....
        /*0184*/ 	.word	0x00000880
        /*0188*/ 	.word	0x000000ff
        /*018c*/ 	.word	0x00000060
        /*0190*/ 	.short	0x0100
        /*0192*/ 	.byte	0x09
	.zero		1


	//   ....[13]....
        /*0194*/ 	.word	0x00000890
        /*0198*/ 	.word	0x000000ff
        /*019c*/ 	.word	0x00000068
        /*01a0*/ 	.short	0x0100
        /*01a2*/ 	.byte	0x09
	.zero		1


	//   ....[14]....
        /*01a4*/ 	.word	0x000008a0
        /*01a8*/ 	.word	0x000000ff
        /*01ac*/ 	.word	0x00000070
        /*01b0*/ 	.short	0x0100
        /*01b2*/ 	.byte	0x09
	.zero		1


	//   ....[15]....
        /*01b4*/ 	.word	0x000008b0
        /*01b8*/ 	.word	0x000000ff
        /*01bc*/ 	.word	0x00000078
        /*01c0*/ 	.short	0x0100
        /*01c2*/ 	.byte	0x09
	.zero		1


	//   ....[16]....
        /*01c4*/ 	.word	0x000016e0
        /*01c8*/ 	.word	0x0000005e
        /*01cc*/ 	.word	0x00000000
        /*01d0*/ 	.short	0x010a
        /*01d2*/ 	.byte	0x2a
	.zero		1


	//   ....[17]....
        /*01d4*/ 	.word	0x00001890
        /*01d8*/ 	.word	0x00000003
        /*01dc*/ 	.word	0x00000000
        /*01e0*/ 	.short	0x010a
        /*01e2*/ 	.byte	0x3f
	.zero		1


	//   ....[18]....
        /*01e4*/ 	.word	0x000018d0
        /*01e8*/ 	.word	0x00000003
        /*01ec*/ 	.word	0x00000000
        /*01f0*/ 	.short	0x010a
        /*01f2*/ 	.byte	0x3f
	.zero		1


	//   ....[19]....
        /*01f4*/ 	.word	0x00001ad0
        /*01f8*/ 	.word	0x000000ff
        /*01fc*/ 	.word	0x00000000
        /*0200*/ 	.short	0x010a
        /*0202*/ 	.byte	0x04
	.zero		1


	//   ....[20]....
        /*0204*/ 	.word	0x00001b10
        /*0208*/ 	.word	0x000000ff
        /*020c*/ 	.word	0x00000000
        /*0210*/ 	.short	0x010a
        /*0212*/ 	.byte	0x04
	.zero		1


	//   ....[21]....
        /*0214*/ 	.word	0x00001c70
        /*0218*/ 	.word	0x00000005
        /*021c*/ 	.word	0x00000000
        /*0220*/ 	.short	0x0101
        /*0222*/ 	.byte	0x3f
	.zero		1


	//   ....[22]....
        /*0224*/ 	.word	0x00001d70
        /*0228*/ 	.word	0x0000005f
        /*022c*/ 	.word	0x00000000
        /*0230*/ 	.short	0x0101
        /*0232*/ 	.byte	0x2f
	.zero		1


	//   ....[23]....
        /*0234*/ 	.word	0x00001e70
        /*0238*/ 	.word	0x00000003
        /*023c*/ 	.word	0x00000000
        /*0240*/ 	.short	0x0101
        /*0242*/ 	.byte	0x3f
	.zero		1


	//   ....[24]....
        /*0244*/ 	.word	0x00001f30
        /*0248*/ 	.word	0x0000005e
        /*024c*/ 	.word	0x00000010
        /*0250*/ 	.short	0x010a
        /*0252*/ 	.byte	0x2a
	.zero		1


	//   ....[25]....
        /*0254*/ 	.word	0x00005370
        /*0258*/ 	.word	0x00000061
        /*025c*/ 	.word	0x00000000
        /*0260*/ 	.short	0x0101
        /*0262*/ 	.byte	0x2f
	.zero		1


	//   ....[26]....
        /*0264*/ 	.word	0x00005d20
        /*0268*/ 	.word	0x0000000d
        /*026c*/ 	.word	0x00000028
        /*0270*/ 	.short	0x010a
        /*0272*/ 	.byte	0x3f
	.zero		1


	//   ....[27]....
        /*0274*/ 	.word	0x000060e0
        /*0278*/ 	.word	0x00000005
        /*027c*/ 	.word	0x00000088
        /*0280*/ 	.short	0x0101
        /*0282*/ 	.byte	0x3f
	.zero		1


	//   ....[28]....
        /*0284*/ 	.word	0x00006870
        /*0288*/ 	.word	0x00000007
        /*028c*/ 	.word	0x00000000
        /*0290*/ 	.short	0x010a
        /*0292*/ 	.byte	0x3f
	.zero		1


	//   ....[29]....
        /*0294*/ 	.word	0x000068f0
        /*0298*/ 	.word	0x00000008
        /*029c*/ 	.word	0x00000000
        /*02a0*/ 	.short	0x010a
        /*02a2*/ 	.byte	0x3f
	.zero		1


	//   ....[30]....
        /*02a4*/ 	.word	0x00006980
        /*02a8*/ 	.word	0x00000009
        /*02ac*/ 	.word	0x00000000
        /*02b0*/ 	.short	0x010a
        /*02b2*/ 	.byte	0x3f
	.zero		1


	//   ....[31]....
        /*02b4*/ 	.word	0x00006a10
        /*02b8*/ 	.word	0x00000006
        /*02bc*/ 	.word	0x00000000
        /*02c0*/ 	.short	0x010a
        /*02c2*/ 	.byte	0x3f
	.zero		1


	//   ....[32]....
        /*02c4*/ 	.word	0x00006aa0
        /*02c8*/ 	.word	0x00000003
        /*02cc*/ 	.word	0x00000000
        /*02d0*/ 	.short	0x010a
        /*02d2*/ 	.byte	0x3f
	.zero		1


	//   ....[33]....
        /*02d4*/ 	.word	0x00006b00
        /*02d8*/ 	.word	0x00000060
        /*02dc*/ 	.word	0x00000000
        /*02e0*/ 	.short	0x010a
        /*02e2*/ 	.byte	0x3f
	.zero		1


	//   ....[34]....
        /*02e4*/ 	.word	0x00006b50
        /*02e8*/ 	.word	0x00000003
        /*02ec*/ 	.word	0x00000000
        /*02f0*/ 	.short	0x010a
        /*02f2*/ 	.byte	0x3f
	.zero		1


	//   ....[35]....
        /*02f4*/ 	.word	0x00006bb0
        /*02f8*/ 	.word	0x00000005
        /*02fc*/ 	.word	0x00000000
        /*0300*/ 	.short	0x010a
        /*0302*/ 	.byte	0x3f
	.zero		1


	//   ....[36]....
        /*0304*/ 	.word	0x00006c00
        /*0308*/ 	.word	0x00000060
        /*030c*/ 	.word	0x00000010
        /*0310*/ 	.short	0x010a
        /*0312*/ 	.byte	0x3f
	.zero		1


	//   ....[37]....
        /*0314*/ 	.word	0x00006cd0
        /*0318*/ 	.word	0x0000000d
        /*031c*/ 	.word	0x00000028
        /*0320*/ 	.short	0x010a
        /*0322*/ 	.byte	0x3f
	.zero		1


	//   ....[38]....
        /*0324*/ 	.word	0x00006da0
        /*0328*/ 	.word	0x00000007
        /*032c*/ 	.word	0x00000000
        /*0330*/ 	.short	0x010a
        /*0332*/ 	.byte	0x3f
	.zero		1


	//   ....[39]....
        /*0334*/ 	.word	0x00006df0
        /*0338*/ 	.word	0x00000008
        /*033c*/ 	.word	0x00000000
        /*0340*/ 	.short	0x010a
        /*0342*/ 	.byte	0x3f
	.zero		1


	//   ....[40]....
        /*0344*/ 	.word	0x00006e40
        /*0348*/ 	.word	0x00000009
        /*034c*/ 	.word	0x00000000
        /*0350*/ 	.short	0x010a
        /*0352*/ 	.byte	0x3f
	.zero		1


	//   ....[41]....
        /*0354*/ 	.word	0x00006e90
        /*0358*/ 	.word	0x00000006
        /*035c*/ 	.word	0x00000000
        /*0360*/ 	.short	0x010a
        /*0362*/ 	.byte	0x3f
	.zero		1


	//----- nvinfo : EIATTR_NUM_MBARRIERS
	.align		4
.L_37:
        /*0364*/ 	.byte	0x03, 0x38
        /*0366*/ 	.short	0x0010


	//----- nvinfo : EIATTR_EXIT_INSTR_OFFSETS
	.align		4
        /*0368*/ 	.byte	0x04, 0x1c
        /*036a*/ 	.short	(.L_39 - .L_38)


	//   ....[0]....
.L_38:
        /*036c*/ 	.word	0x000013a0


	//   ....[1]....
        /*0370*/ 	.word	0x00001400


	//   ....[2]....
        /*0374*/ 	.word	0x00005a00


	//   ....[3]....
        /*0378*/ 	.word	0x00005a30


	//   ....[4]....
        /*037c*/ 	.word	0x00006af0


	//----- nvinfo : EIATTR_MAX_THREADS
	.align		4
.L_39:
        /*0380*/ 	.byte	0x04, 0x05
        /*0382*/ 	.short	(.L_41 - .L_40)
.L_40:
        /*0384*/ 	.word	0x00000180
        /*0388*/ 	.word	0x00000001
        /*038c*/ 	.word	0x00000001


	//----- nvinfo : EIATTR_CRS_STACK_SIZE
	.align		4
.L_41:
        /*0390*/ 	.byte	0x04, 0x1e
        /*0392*/ 	.short	(.L_43 - .L_42)
.L_42:
        /*0394*/ 	.word	0x00000000


	//----- nvinfo : EIATTR_CBANK_PARAM_SIZE
	.align		4
.L_43:
        /*0398*/ 	.byte	0x03, 0x19
        /*039a*/ 	.short	0x0470


	//----- nvinfo : EIATTR_PARAM_CBANK
	.align		4
        /*039c*/ 	.byte	0x04, 0x0a
        /*039e*/ 	.short	(.L_45 - .L_44)
	.align		4
.L_44:
        /*03a0*/ 	.word	index@(.nv.constant0._ZN7cutlass13device_kernelINS_4gemm6kernel13GemmUniversalIN4cute5tupleIJiiiiEEENS1_10collective13CollectiveMmaINS1_34MainloopSm90TmaGmmaWarpSpecializedILi5ENS5_IJNS4_1CILi1EEENSA_ILi2EEESB_EEENS1_32KernelTmaWarpSpecializedPingpongEEENS5_IJNSA_ILi64EEENSA_ILi128EEESG_EEEaNS5_IJlSB_lEEEaSJ_NS4_8TiledMMAINS4_8MMA_AtomIJNS4_4SM904GMMA27MMA_64x128x32_S32S8S8_SS_TNEEEENS4_6LayoutINS5_IJSB_SB_SB_EEENS5_IJNSA_ILi0EEESS_SS_EEEEENS5_IJNS4_10UnderscoreESV_SV_EEEEENS4_23SM90_TMA_LOAD_MULTICASTENS4_14ComposedLayoutINS4_7SwizzleILi2ELi4ELi3EEENS4_18smem_ptr_flag_bitsILi8EEENSQ_INS5_IJNSA_ILi8EEESG_EEENS5_IJSG_SB_EEEEEEEvNS4_8identityENS4_13SM90_TMA_LOADES18_vS19_EENS_8epilogue10collective6detail29Sm90TmaWarpSpecializedAdapterINS1D_15DefaultEpilogueIaSJ_SJ_NS1C_6thread17LinearCombinationIaLi1EiiLNS1H_9ScaleType4KindE0ELNS_15FloatRoundStyleE2EaEENS1_15EpilogueDefaultEEEEEvvEEEEvNT_6ParamsE)
        /*03a4*/ 	.short	0x0210
        /*03a6*/ 	.short	0x0470


	//----- nvinfo : EIATTR_SW_WAR
	.align		4
.L_45:
        /*03a8*/ 	.byte	0x04, 0x36
        /*03aa*/ 	.short	(.L_47 - .L_46)
.L_46:
        /*03ac*/ 	.word	0x00000008
.L_47:


//--------------------- .nv.callgraph             --------------------------
	.section	.nv.callgraph,"",@"SHT_CUDA_CALLGRAPH"
	.align	4
	.sectionentsize	8
	.align		4
        /*0000*/ 	.word	0x00000000
	.align		4
        /*0004*/ 	.word	0xffffffff
	.align		4
        /*0008*/ 	.word	index@(_ZN7cutlass13device_kernelINS_4gemm6kernel13GemmUniversalIN4cute5tupleIJiiiiEEENS1_10collective13CollectiveMmaINS1_34MainloopSm90TmaGmmaWarpSpecializedILi5ENS5_IJNS4_1CILi1EEENSA_ILi2EEESB_EEENS1_32KernelTmaWarpSpecializedPingpongEEENS5_IJNSA_ILi64EEENSA_ILi128EEESG_EEEaNS5_IJlSB_lEEEaSJ_NS4_8TiledMMAINS4_8MMA_AtomIJNS4_4SM904GMMA27MMA_64x128x32_S32S8S8_SS_TNEEEENS4_6LayoutINS5_IJSB_SB_SB_EEENS5_IJNSA_ILi0EEESS_SS_EEEEENS5_IJNS4_10UnderscoreESV_SV_EEEEENS4_23SM90_TMA_LOAD_MULTICASTENS4_14ComposedLayoutINS4_7SwizzleILi2ELi4ELi3EEENS4_18smem_ptr_flag_bitsILi8EEENSQ_INS5_IJNSA_ILi8EEESG_EEENS5_IJSG_SB_EEEEEEEvNS4_8identityENS4_13SM90_TMA_LOADES18_vS19_EENS_8epilogue10collective6detail29Sm90TmaWarpSpecializedAdapterINS1D_15DefaultEpilogueIaSJ_SJ_NS1C_6thread17LinearCombinationIaLi1EiiLNS1H_9ScaleType4KindE0ELNS_15FloatRoundStyleE2EaEENS1_15EpilogueDefaultEEEEEvvEEEEvNT_6ParamsE)
	.align		4
        /*000c*/ 	.word	index@(__assertfail)
	.align		4
        /*0010*/ 	.word	0x00000000
	.align		4
        /*0014*/ 	.word	0xfffffffe
	.align		4
        /*0018*/ 	.word	0x00000000
	.align		4
        /*001c*/ 	.word	0xfffffffd
	.align		4
        /*0020*/ 	.word	0x00000000
	.align		4
        /*0024*/ 	.word	0xfffffffc


//--------------------- .nv.constant4             --------------------------
	.section	.nv.constant4,"a",@progbits
	.align	8
	.align		8
.nv.constant4:
        /*0000*/ 	.dword	__assertfail
	.align		8
        /*0008*/ 	.dword	__unnamed_1
	.align		8
        /*0010*/ 	.dword	_ZN39_INTERNAL_8a1bfef4_4_k_cu_89d0a9f3_49174cuda3std3__45__cpo5beginE
	.align		8
        /*0018*/ 	.dword	_ZN39_INTERNAL_8a1bfef4_4_k_cu_89d0a9f3_49174cuda3std3__45__cpo3endE
	.align		8
        /*0020*/ 	.dword	_ZN39_INTERNAL_8a1bfef4_4_k_cu_89d0a9f3_49174cuda3std3__45__cpo6cbeginE
	.align		8
        /*0028*/ 	.dword	_ZN39_INTERNAL_8a1bfef4_4_k_cu_89d0a9f3_49174cuda3std3__45__cpo4cendE
	.align		8
        /*0030*/ 	.dword	_ZN39_INTERNAL_8a1bfef4_4_k_cu_89d0a9f3_49174cuda3std3__441_GLOBAL__N__8a1bfef4_4_k_cu_89d0a9f3_49176ignoreE
	.align		8
        /*0038*/ 	.dword	_ZN39_INTERNAL_8a1bfef4_4_k_cu_89d0a9f3_49174cuda3std3__419piecewise_constructE
	.align		8
        /*0040*/ 	.dword	_ZN39_INTERNAL_8a1bfef4_4_k_cu_89d0a9f3_49174cuda3std3__48in_placeE
	.align		8
        /*0048*/ 	.dword	_ZN39_INTERNAL_8a1bfef4_4_k_cu_89d0a9f3_49174cuda3std6ranges3__45__cpo4swapE
	.align		8
        /*0050*/ 	.dword	_ZN39_INTERNAL_8a1bfef4_4_k_cu_89d0a9f3_49174cuda3std6ranges3__45__cpo9iter_moveE
	.align		8
        /*0058*/ 	.dword	_ZN39_INTERNAL_8a1bfef4_4_k_cu_89d0a9f3_49174cute7productE
	.align		8
        /*0060*/ 	.dword	_ZN39_INTERNAL_8a1bfef4_4_k_cu_89d0a9f3_49174cute1_E
	.align		8
        /*0068*/ 	.dword	$str$22
	.align		8
        /*0070*/ 	.dword	$str$23


//--------------------- .text._ZN7cutlass13device_kernelINS_4gemm6kernel13GemmUniversalIN4cute5tupleIJiiiiEEENS1_10collective13CollectiveMmaINS1_34MainloopSm90TmaGmmaWarpSpecializedILi5ENS5_IJNS4_1CILi1EEENSA_ILi2EEESB_EEENS1_32KernelTmaWarpSpecializedPingpongEEENS5_IJNSA_ILi64EEENSA_ILi128EEESG_EEEaNS5_IJlSB_lEEEaSJ_NS4_8TiledMMAINS4_8MMA_AtomIJNS4_4SM904GMMA27MMA_64x128x32_S32S8S8_SS_TNEEEENS4_6LayoutINS5_IJSB_SB_SB_EEENS5_IJNSA_ILi0EEESS_SS_EEEEENS5_IJNS4_10UnderscoreESV_SV_EEEEENS4_23SM90_TMA_LOAD_MULTICASTENS4_14ComposedLayoutINS4_7SwizzleILi2ELi4ELi3EEENS4_18smem_ptr_flag_bitsILi8EEENSQ_INS5_IJNSA_ILi8EEESG_EEENS5_IJSG_SB_EEEEEEEvNS4_8identityENS4_13SM90_TMA_LOADES18_vS19_EENS_8epilogue10collective6detail29Sm90TmaWarpSpecializedAdapterINS1D_15DefaultEpilogueIaSJ_SJ_NS1C_6thread17LinearCombinationIaLi1EiiLNS1H_9ScaleType4KindE0ELNS_15FloatRoundStyleE2EaEENS1_15EpilogueDefaultEEEEEvvEEEEvNT_6ParamsE --------------------------
	.section	.text._ZN7cutlass13device_kernelINS_4gemm6kernel13GemmUniversalIN4cute5tupleIJiiiiEEENS1_10collective13CollectiveMmaINS1_34MainloopSm90TmaGmmaWarpSpecializedILi5ENS5_IJNS4_1CILi1EEENSA_ILi2EEESB_EEENS1_32KernelTmaWarpSpecializedPingpongEEENS5_IJNSA_ILi64EEENSA_ILi128EEESG_EEEaNS5_IJlSB_lEEEaSJ_NS4_8TiledMMAINS4_8MMA_AtomIJNS4_4SM904GMMA27MMA_64x128x32_S32S8S8_SS_TNEEEENS4_6LayoutINS5_IJSB_SB_SB_EEENS5_IJNSA_ILi0EEESS_SS_EEEEENS5_IJNS4_10UnderscoreESV_SV_EEEEENS4_23SM90_TMA_LOAD_MULTICASTENS4_14ComposedLayoutINS4_7SwizzleILi2ELi4ELi3EEENS4_18smem_ptr_flag_bitsILi8EEENSQ_INS5_IJNSA_ILi8EEESG_EEENS5_IJSG_SB_EEEEEEEvNS4_8identityENS4_13SM90_TMA_LOADES18_vS19_EENS_8epilogue10collective6detail29Sm90TmaWarpSpecializedAdapterINS1D_15DefaultEpilogueIaSJ_SJ_NS1C_6thread17LinearCombinationIaLi1EiiLNS1H_9ScaleType4KindE0ELNS_15FloatRoundStyleE2EaEENS1_15EpilogueDefaultEEEEEvvEEEEvNT_6ParamsE,"ax",@progbits
	.align	128
.text._ZN7cutlass13device_kernelINS_4gemm6kernel13GemmUniversalIN4cute5tupleIJiiiiEEENS1_10collective13CollectiveMmaINS1_34MainloopSm90TmaGmmaWarpSpecializedILi5ENS5_IJNS4_1CILi1EEENSA_ILi2EEESB_EEENS1_32KernelTmaWarpSpecializedPingpongEEENS5_IJNSA_ILi64EEENSA_ILi128EEESG_EEEaNS5_IJlSB_lEEEaSJ_NS4_8TiledMMAINS4_8MMA_AtomIJNS4_4SM904GMMA27MMA_64x128x32_S32S8S8_SS_TNEEEENS4_6LayoutINS5_IJSB_SB_SB_EEENS5_IJNSA_ILi0EEESS_SS_EEEEENS5_IJNS4_10UnderscoreESV_SV_EEEEENS4_23SM90_TMA_LOAD_MULTICASTENS4_14ComposedLayoutINS4_7SwizzleILi2ELi4ELi3EEENS4_18smem_ptr_flag_bitsILi8EEENSQ_INS5_IJNSA_ILi8EEESG_EEENS5_IJSG_SB_EEEEEEEvNS4_8identityENS4_13SM90_TMA_LOADES18_vS19_EENS_8epilogue10collective6detail29Sm90TmaWarpSpecializedAdapterINS1D_15DefaultEpilogueIaSJ_SJ_NS1C_6thread17LinearCombinationIaLi1EiiLNS1H_9ScaleType4KindE0ELNS_15FloatRoundStyleE2EaEENS1_15EpilogueDefaultEEEEEvvEEEEvNT_6ParamsE:
        .type           _ZN7cutlass13device_kernelINS_4gemm6kernel13GemmUniversalIN4cute5tupleIJiiiiEEENS1_10collective13CollectiveMmaINS1_34MainloopSm90TmaGmmaWarpSpecializedILi5ENS5_IJNS4_1CILi1EEENSA_ILi2EEESB_EEENS1_32KernelTmaWarpSpecializedPingpongEEENS5_IJNSA_ILi64EEENSA_ILi128EEESG_EEEaNS5_IJlSB_lEEEaSJ_NS4_8TiledMMAINS4_8MMA_AtomIJNS4_4SM904GMMA27MMA_64x128x32_S32S8S8_SS_TNEEEENS4_6LayoutINS5_IJSB_SB_SB_EEENS5_IJNSA_ILi0EEESS_SS_EEEEENS5_IJNS4_10UnderscoreESV_SV_EEEEENS4_23SM90_TMA_LOAD_MULTICASTENS4_14ComposedLayoutINS4_7SwizzleILi2ELi4ELi3EEENS4_18smem_ptr_flag_bitsILi8EEENSQ_INS5_IJNSA_ILi8EEESG_EEENS5_IJSG_SB_EEEEEEEvNS4_8identityENS4_13SM90_TMA_LOADES18_vS19_EENS_8epilogue10collective6detail29Sm90TmaWarpSpecializedAdapterINS1D_15DefaultEpilogueIaSJ_SJ_NS1C_6thread17LinearCombinationIaLi1EiiLNS1H_9ScaleType4KindE0ELNS_15FloatRoundStyleE2EaEENS1_15EpilogueDefaultEEEEEvvEEEEvNT_6ParamsE,@function
        .size           _ZN7cutlass13device_kernelINS_4gemm6kernel13GemmUniversalIN4cute5tupleIJiiiiEEENS1_10collective13CollectiveMmaINS1_34MainloopSm90TmaGmmaWarpSpecializedILi5ENS5_IJNS4_1CILi1EEENSA_ILi2EEESB_EEENS1_32KernelTmaWarpSpecializedPingpongEEENS5_IJNSA_ILi64EEENSA_ILi128EEESG_EEEaNS5_IJlSB_lEEEaSJ_NS4_8TiledMMAINS4_8MMA_AtomIJNS4_4SM904GMMA27MMA_64x128x32_S32S8S8_SS_TNEEEENS4_6LayoutINS5_IJSB_SB_SB_EEENS5_IJNSA_ILi0EEESS_SS_EEEEENS5_IJNS4_10UnderscoreESV_SV_EEEEENS4_23SM90_TMA_LOAD_MULTICASTENS4_14ComposedLayoutINS4_7SwizzleILi2ELi4ELi3EEENS4_18smem_ptr_flag_bitsILi8EEENSQ_INS5_IJNSA_ILi8EEESG_EEENS5_IJSG_SB_EEEEEEEvNS4_8identityENS4_13SM90_TMA_LOADES18_vS19_EENS_8epilogue10collective6detail29Sm90TmaWarpSpecializedAdapterINS1D_15DefaultEpilogueIaSJ_SJ_NS1C_6thread17LinearCombinationIaLi1EiiLNS1H_9ScaleType4KindE0ELNS_15FloatRoundStyleE2EaEENS1_15EpilogueDefaultEEEEEvvEEEEvNT_6ParamsE,(.L_x_207 - _ZN7cutlass13device_kernelINS_4gemm6kernel13GemmUniversalIN4cute5tupleIJiiiiEEENS1_10collective13CollectiveMmaINS1_34MainloopSm90TmaGmmaWarpSpecializedILi5ENS5_IJNS4_1CILi1EEENSA_ILi2EEESB_EEENS1_32KernelTmaWarpSpecializedPingpongEEENS5_IJNSA_ILi64EEENSA_ILi128EEESG_EEEaNS5_IJlSB_lEEEaSJ_NS4_8TiledMMAINS4_8MMA_AtomIJNS4_4SM904GMMA27MMA_64x128x32_S32S8S8_SS_TNEEEENS4_6LayoutINS5_IJSB_SB_SB_EEENS5_IJNSA_ILi0EEESS_SS_EEEEENS5_IJNS4_10UnderscoreESV_SV_EEEEENS4_23SM90_TMA_LOAD_MULTICASTENS4_14ComposedLayoutINS4_7SwizzleILi2ELi4ELi3EEENS4_18smem_ptr_flag_bitsILi8EEENSQ_INS5_IJNSA_ILi8EEESG_EEENS5_IJSG_SB_EEEEEEEvNS4_8identityENS4_13SM90_TMA_LOADES18_vS19_EENS_8epilogue10collective6detail29Sm90TmaWarpSpecializedAdapterINS1D_15DefaultEpilogueIaSJ_SJ_NS1C_6thread17LinearCombinationIaLi1EiiLNS1H_9ScaleType4KindE0ELNS_15FloatRoundStyleE2EaEENS1_15EpilogueDefaultEEEEEvvEEEEvNT_6ParamsE)
        .other          _ZN7cutlass13device_kernelINS_4gemm6kernel13GemmUniversalIN4cute5tupleIJiiiiEEENS1_10collective13CollectiveMmaINS1_34MainloopSm90TmaGmmaWarpSpecializedILi5ENS5_IJNS4_1CILi1EEENSA_ILi2EEESB_EEENS1_32KernelTmaWarpSpecializedPingpongEEENS5_IJNSA_ILi64EEENSA_ILi128EEESG_EEEaNS5_IJlSB_lEEEaSJ_NS4_8TiledMMAINS4_8MMA_AtomIJNS4_4SM904GMMA27MMA_64x128x32_S32S8S8_SS_TNEEEENS4_6LayoutINS5_IJSB_SB_SB_EEENS5_IJNSA_ILi0EEESS_SS_EEEEENS5_IJNS4_10UnderscoreESV_SV_EEEEENS4_23SM90_TMA_LOAD_MULTICASTENS4_14ComposedLayoutINS4_7SwizzleILi2ELi4ELi3EEENS4_18smem_ptr_flag_bitsILi8EEENSQ_INS5_IJNSA_ILi8EEESG_EEENS5_IJSG_SB_EEEEEEEvNS4_8identityENS4_13SM90_TMA_LOADES18_vS19_EENS_8epilogue10collective6detail29Sm90TmaWarpSpecializedAdapterINS1D_15DefaultEpilogueIaSJ_SJ_NS1C_6thread17LinearCombinationIaLi1EiiLNS1H_9ScaleType4KindE0ELNS_15FloatRoundStyleE2EaEENS1_15EpilogueDefaultEEEEEvvEEEEvNT_6ParamsE,@"STO_CUDA_ENTRY STV_DEFAULT"
_ZN7cutlass13device_kernelINS_4gemm6kernel13GemmUniversalIN4cute5tupleIJiiiiEEENS1_10collective13CollectiveMmaINS1_34MainloopSm90TmaGmmaWarpSpecializedILi5ENS5_IJNS4_1CILi1EEENSA_ILi2EEESB_EEENS1_32KernelTmaWarpSpecializedPingpongEEENS5_IJNSA_ILi64EEENSA_ILi128EEESG_EEEaNS5_IJlSB_lEEEaSJ_NS4_8TiledMMAINS4_8MMA_AtomIJNS4_4SM904GMMA27MMA_64x128x32_S32S8S8_SS_TNEEEENS4_6LayoutINS5_IJSB_SB_SB_EEENS5_IJNSA_ILi0EEESS_SS_EEEEENS5_IJNS4_10UnderscoreESV_SV_EEEEENS4_23SM90_TMA_LOAD_MULTICASTENS4_14ComposedLayoutINS4_7SwizzleILi2ELi4ELi3EEENS4_18smem_ptr_flag_bitsILi8EEENSQ_INS5_IJNSA_ILi8EEESG_EEENS5_IJSG_SB_EEEEEEEvNS4_8identityENS4_13SM90_TMA_LOADES18_vS19_EENS_8epilogue10collective6detail29Sm90TmaWarpSpecializedAdapterINS1D_15DefaultEpilogueIaSJ_SJ_NS1C_6thread17LinearCombinationIaLi1EiiLNS1H_9ScaleType4KindE0ELNS_15FloatRoundStyleE2EaEENS1_15EpilogueDefaultEEEEEvvEEEEvNT_6ParamsE:
[----:B------:R-:W0:Y:S02]  /*0000*/  LDC R1, c[0x0][0x28] ;  /* 0x00000a00ff017b82 */ /* 0x000e240000000800 */
[----:B0-----:R-:W-:Y:S01]  /*0010*/  VIADD R1, R1, 0xfffffff8 ;  /* 0xfffffff801017836 */ /* 0x001fe20000000000 */
[----:B------:R-:W0:Y:S01]  /*0020*/  S2R R4, SR_TID.X ;  /* 0x0000000000047919 */ /* 0x000e220000002100 */
[----:B------:R-:W-:Y:S01]  /*0030*/  ELECT P0, URZ, PT ;  /* 0x00000000003f782f */ /* 0x000fe20003800000 */
[----:B------:R-:W-:Y:S01]  /*0040*/  BSSY B0, `(.L_x_0) ;  /* 0x000000f000007945 */ /* 0x000fe20003800000 */
[--C-:B0-----:R-:W-:Y:S02]  /*0050*/  SHF.R.U32.HI R2, RZ, 0x5, R4.reuse ;  /* 0x00000005ff027819 */ /* 0x101fe40000011604 */
[----:B------:R-:W-:-:S03]  /*0060*/  SHF.R.U32.HI R7, RZ, 0x7, R4 ;  /* 0x00000007ff077819 */ /* 0x000fc60000011604 */
[----:B------:R-:W0:Y:S04]  /*0070*/  SHFL.IDX PT, R5, R2, RZ, 0x1f ;  /* 0x00001fff02057589 */ /* 0x000e2800000e0000 */
[----:B------:R1:W2:Y:S01]  /*0080*/  SHFL.IDX PT, R10, R7, RZ, 0x1f ;  /* 0x00001fff070a7589 */ /* 0x0002a200000e0000 */
[----:B0-----:R-:W-:-:S13]  /*0090*/  ISETP.NE.OR P0, PT, R5, RZ, !P0 ;  /* 0x000000ff0500720c */ /* 0x001fda0004705670 */
[----:B-12---:R-:W-:Y:S05]  /*00a0*/  @P0 BRA `(.L_x_1) ;  /* 0x0000000000200947 */ /* 0x006fea0003800000 */
[----:B------:R-:W-:Y:S02]  /*00b0*/  ULDC.64 UR4, c[0x0][0x198] ;  /* 0x0000660000047ab9 */ /* 0x000fe40000000a00 */
[----:B------:R-:W-:Y:S02]  /*00c0*/  UIADD3 UR6, UP0, UR4, 0xf0, URZ ;  /* 0x000000f004067890 */ /* 0x000fe4000ff1e03f */
[----:B------:R-:W-:Y:S02]  /*00d0*/  UIADD3 UR4, UP1, UR4, 0x1f0, URZ ;  /* 0x000001f004047890 */ /* 0x000fe4000ff3e03f */
[----:B------:R-:W-:Y:S02]  /*00e0*/  UIADD3.X UR7, URZ, UR5, URZ, UP0, !UPT ;  /* 0x000000053f077290 */ /* 0x000fe400087fe43f */
[----:B------:R-:W-:-:S07]  /*00f0*/  UIADD3.X UR5, URZ, UR5, URZ, UP1, !UPT ;  /* 0x000000053f057290 */ /* 0x000fce0008ffe43f */
[----:B------:R0:W-:Y:S02]  /*0100*/  UTMACCTL.PF [UR6] ;  /* 0x00000000060079b9 */ /* 0x0001e40008040000 */
[----:B------:R0:W-:Y:S02]  /*0110*/  UTMACCTL.PF [UR4] ;  /* 0x00000000040079b9 */ /* 0x0001e40008040000 */
[----:B0-----:R-:W-:Y:S01]  /*0120*/  NOP ;  /* 0x0000000000007918 */ /* 0x001fe20000000000 */
.L_x_1:
[----:B------:R-:W-:Y:S05]  /*0130*/  BSYNC B0 ;  /* 0x0000000000007941 */ /* 0x000fea0003800000 */
.L_x_0:
[----:B------:R-:W0:Y:S02]  /*0140*/  SHFL.IDX PT, R8, R2, RZ, 0x1f ;  /* 0x00001fff02087589 */ /* 0x000e2400000e0000 */
[----:B0-----:R-:W-:-:S13]  /*0150*/  ISETP.NE.AND P0, PT, R8, RZ, PT ;  /* 0x000000ff0800720c */ /* 0x001fda0003f05270 */
[----:B------:R-:W-:Y:S05]  /*0160*/  @P0 BRA `(.L_x_2) ;  /* 0x0000000000600947 */ /* 0x000fea0003800000 */
[----:B------:R-:W0:Y:S01]  /*0170*/  S2UR UR8, SR_CgaCtaId ;  /* 0x00000000000879c3 */ /* 0x000e220000008800 */
[----:B------:R-:W-:Y:S01]  /*0180*/  UMOV UR4, 0x400 ;  /* 0x0000040000047882 */ /* 0x000fe20000000000 */
[----:B------:R-:W-:Y:S01]  /*0190*/  UMOV UR5, 0x1 ;  /* 0x0000000100057882 */ /* 0x000fe20000000000 */
[----:B------:R-:W-:Y:S01]  /*01a0*/  UMOV UR6, 0x2 ;  /* 0x0000000200067882 */ /* 0x000fe20000000000 */
[----:B------:R-:W-:Y:S01]  /*01b0*/  ELECT P0, URZ, PT ;  /* 0x00000000003f782f */ /* 0x000fe20003800000 */
[----:B------:R-:W-:-:S04]  /*01c0*/  UIADD3 UR6, -UR6, 0x100000, URZ ;  /* 0x0010000006067890 */ /* 0x000fc8000fffe13f */
[----:B------:R-:W-:Y:S02]  /*01d0*/  USHF.L.U32 UR7, UR6, 0xb, URZ ;  /* 0x0000000b06077899 */ /* 0x000fe4000800063f */
[----:B------:R-:W-:Y:S02]  /*01e0*/  USHF.L.U32 UR6, UR6, 0x1, URZ ;  /* 0x0000000106067899 */ /* 0x000fe4000800063f */
[----:B0-----:R-:W-:Y:S02]  /*01f0*/  ULEA UR8, UR8, UR4, 0x18 ;  /* 0x0000000408087291 */ /* 0x001fe4000f8ec03f */
[----:B------:R-:W-:-:S04]  /*0200*/  UIADD3 UR4, -UR5, 0x100000, URZ ;  /* 0x0010000005047890 */ /* 0x000fc8000fffe13f */
[----:B------:R-:W-:Y:S02]  /*0210*/  USHF.L.U32 UR5, UR4, 0xb, URZ ;  /* 0x0000000b04057899 */ /* 0x000fe4000800063f */
[----:B------:R-:W-:Y:S01]  /*0220*/  USHF.L.U32 UR4, UR4, 0x1, URZ ;  /* 0x0000000104047899 */ /* 0x000fe2000800063f */
[----:B------:R-:W0:Y:S11]  /*0230*/  FENCE.VIEW.ASYNC.S ;  /* 0x00000000000073c6 */ /* 0x000e360000000000 */
[----:B0-----:R0:W1:Y:S01]  /*0240*/  SYNCS.EXCH.64 URZ, [UR8], UR4 ;  /* 0x00000004083f75b2 */ /* 0x0010620008000100 */
[----:B------:R0:W2:Y:S01]  /*0250*/  SYNCS.EXCH.64 URZ, [UR8+0x28], UR6 ;  /* 0x00002806083f75b2 */ /* 0x0000a20008000100 */
[----:B------:R0:W3:Y:S01]  /*0260*/  SYNCS.EXCH.64 URZ, [UR8+0x8], UR4 ;  /* 0x00000804083f75b2 */ /* 0x0000e20008000100 */
[----:B------:R0:W4:Y:S01]  /*0270*/  SYNCS.EXCH.64 URZ, [UR8+0x30], UR6 ;  /* 0x00003006083f75b2 */ /* 0x0001220008000100 */
[----:B------:R0:W0:Y:S01]  /*0280*/  SYNCS.EXCH.64 URZ, [UR8+0x10], UR4 ;  /* 0x00001004083f75b2 */ /* 0x0000220008000100 */
[----:B------:R0:W0:Y:S01]  /*0290*/  SYNCS.EXCH.64 URZ, [UR8+0x38], UR6 ;  /* 0x00003806083f75b2 */ /* 0x0000220008000100 */
[----:B------:R0:W0:Y:S01]  /*02a0*/  SYNCS.EXCH.64 URZ, [UR8+0x18], UR4 ;  /* 0x00001804083f75b2 */ /* 0x0000220008000100 */
[----:B------:R0:W0:Y:S01]  /*02b0*/  SYNCS.EXCH.64 URZ, [UR8+0x40], UR6 ;  /* 0x00004006083f75b2 */ /* 0x0000220008000100 */
[----:B------:R0:W0:Y:S01]  /*02c0*/  SYNCS.EXCH.64 URZ, [UR8+0x20], UR4 ;  /* 0x00002004083f75b2 */ /* 0x0000220008000100 */
[----:B------:R0:W0:Y:S01]  /*02d0*/  SYNCS.EXCH.64 URZ, [UR8+0x48], UR6 ;  /* 0x00004806083f75b2 */ /* 0x0000220008000100 */
[----:B------:R-:W-:Y:S01]  /*02e0*/  NOP ;  /* 0x0000000000007918 */ /* 0x000fe20000000000 */
.L_x_2:
[----:B------:R-:W5:Y:S01]  /*02f0*/  SHFL.IDX PT, R11, R2, RZ, 0x1f ;  /* 0x00001fff020b7589 */ /* 0x000f6200000e0000 */
[----:B------:R-:W1:Y:S01]  /*0300*/  S2UR UR12, SR_CTAID.X ;  /* 0x00000000000c79c3 */ /* 0x000e620000002500 */
[----:B------:R-:W-:Y:S02]  /*0310*/  SHF.R.S32.HI R3, RZ, 0x1f, R4 ;  /* 0x0000001fff037819 */ /* 0x000fe40000011404 */
[----:B------:R-:W-:Y:S01]  /*0320*/  ELECT P0, URZ, PT ;  /* 0x00000000003f782f */ /* 0x000fe20003800000 */
[----:B------:R-:W2:Y:S01]  /*0330*/  SHFL.IDX PT, R9, R2, RZ, 0x1f ;  /* 0x00001fff02097589 */ /* 0x000ea200000e0000 */
[----:B------:R-:W-:Y:S02]  /*0340*/  ELECT P1, URZ, PT ;  /* 0x00000000003f782f */ /* 0x000fe40003820000 */
[----:B------:R-:W-:Y:S01]  /*0350*/  LEA.HI R3, R3, R4, RZ, 0x7 ;  /* 0x0000000403037211 */ /* 0x000fe200078f38ff */
[----:B0-----:R-:W-:Y:S01]  /*0360*/  ULDC UR4, c[0x0][0x150] ;  /* 0x0000540000047ab9 */ /* 0x001fe20000000800 */
[----:B------:R-:W0:Y:S01]  /*0370*/  S2R R6, SR_CTAID.Y ;  /* 0x0000000000067919 */ /* 0x000e220000002600 */
[----:B------:R-:W3:Y:S01]  /*0380*/  LDC R21, c[0x0][0x148] ;  /* 0x00005200ff157b82 */ /* 0x000ee20000000800 */
[----:B------:R-:W-:Y:S01]  /*0390*/  LOP3.LUT R3, R3, 0xffffff80, RZ, 0xc0, !PT ;  /* 0xffffff8003037812 */ /* 0x000fe200078ec0ff */
[----:B------:R-:W-:Y:S01]  /*03a0*/  UMOV UR11, 0x80 ;  /* 0x00000080000b7882 */ /* 0x000fe20000000000 */
[----:B------:R-:W-:Y:S01]  /*03b0*/  NOP ;  /* 0x0000000000007918 */ /* 0x000fe20000000000 */
[----:B------:R-:W-:Y:S01]  /*03c0*/  NOP ;  /* 0x0000000000007918 */ /* 0x000fe20000000000 */
[C---:B------:R-:W-:Y:S01]  /*03d0*/  VIADD R35, R10.reuse, 0xffffffff ;  /* 0xffffffff0a237836 */ /* 0x040fe20000000000 */
[----:B------:R-:W-:Y:S01]  /*03e0*/  ISETP.NE.AND P2, PT, R10, RZ, PT ;  /* 0x000000ff0a00720c */ /* 0x000fe20003f45270 */
[----:B------:R-:W-:Y:S01]  /*03f0*/  IMAD.IADD R3, R4, 0x1, -R3 ;  /* 0x0000000104037824 */ /* 0x000fe200078e0a03 */
[----:B------:R-:W4:Y:S02]  /*0400*/  LDC R15, c[0x0][0x140] ;  /* 0x00005000ff0f7b82 */ /* 0x000f240000000800 */
[----:B------:R-:W-:-:S02]  /*0410*/  ISETP.GE.U32.AND P5, PT, R35, 0x2, PT ;  /* 0x000000022300780c */ /* 0x000fc40003fa6070 */
[----:B------:R-:W-:Y:S02]  /*0420*/  SHF.R.S32.HI R0, RZ, 0x1f, R3 ;  /* 0x0000001fff007819 */ /* 0x000fe40000011403 */
[----:B-----5:R-:W-:Y:S02]  /*0430*/  ISETP.NE.OR P0, PT, R11, RZ, !P0 ;  /* 0x000000ff0b00720c */ /* 0x020fe40004705670 */
[----:B------:R-:W5:Y:S01]  /*0440*/  LDC R14, c[0x0][0x144] ;  /* 0x00005100ff0e7b82 */ /* 0x000f620000000800 */
[----:B------:R-:W-:Y:S02]  /*0450*/  SHF.R.S32.HI R11, RZ, 0x1f, R8 ;  /* 0x0000001fff0b7819 */ /* 0x000fe40000011408 */
[----:B--2---:R-:W-:Y:S02]  /*0460*/  ISETP.NE.OR P1, PT, R9, RZ, !P1 ;  /* 0x000000ff0900720c */ /* 0x004fe40004f25670 */
[----:B------:R-:W-:Y:S02]  /*0470*/  LEA.HI R11, R11, R8, RZ, 0x2 ;  /* 0x000000080b0b7211 */ /* 0x000fe400078f10ff */
[----:B-1----:R-:W-:-:S02]  /*0480*/  I2FP.F32.U32 R13, UR12 ;  /* 0x0000000c000d7c45 */ /* 0x002fc40008201000 */
[----:B------:R-:W-:Y:S02]  /*0490*/  LOP3.LUT R11, R11, 0x3ffffffc, RZ, 0xc0, !PT ;  /* 0x3ffffffc0b0b7812 */ /* 0x000fe400078ec0ff */
[----:B------:R-:W-:Y:S01]  /*04a0*/  LEA.HI R2, R0, R3, RZ, 0x3 ;  /* 0x0000000300027211 */ /* 0x000fe200078f18ff */
[----:B------:R-:W-:Y:S01]  /*04b0*/  VOTEU.ALL UP0, P0 ;  /* 0x00000000003f7886 */ /* 0x000fe20000000000 */
[----:B------:R-:W-:Y:S01]  /*04c0*/  FMUL R13, R13, UR4 ;  /* 0x000000040d0d7c20 */ /* 0x000fe20008400000 */
[----:B------:R-:W-:Y:S01]  /*04d0*/  IMAD.IADD R11, R8, 0x1, -R11 ;  /* 0x00000001080b7824 */ /* 0x000fe200078e0a0b */
[----:B0-----:R-:W-:Y:S01]  /*04e0*/  I2FP.F32.U32 R8, R6 ;  /* 0x0000000600087245 */ /* 0x001fe20000201000 */
[----:B------:R-:W-:Y:S01]  /*04f0*/  VOTEU.ALL UP1, P1 ;  /* 0x00000000003f7886 */ /* 0x000fe20000820000 */
[----:B------:R-:W0:Y:S01]  /*0500*/  @!UP0 S2UR UR7, SR_CgaCtaId ;  /* 0x00000000000789c3 */ /* 0x000e220000008800 */
[----:B------:R-:W-:Y:S01]  /*0510*/  ULDC UR4, c[0x0][0x154] ;  /* 0x0000550000047ab9 */ /* 0x000fe20000000800 */
[--C-:B------:R-:W-:Y:S01]  /*0520*/  SHF.R.S32.HI R9, RZ, 0x3, R2.reuse ;  /* 0x00000003ff097819 */ /* 0x100fe20000011402 */
[----:B------:R-:W-:Y:S01]  /*0530*/  FMUL R8, R8, UR4 ;  /* 0x0000000408087c20 */ /* 0x000fe20008400000 */
[----:B------:R-:W-:Y:S01]  /*0540*/  SHF.R.S32.HI R12, RZ, 0x1f, R2 ;  /* 0x0000001fff0c7819 */ /* 0x000fe20000011402 */
[----:B------:R-:W1:Y:S01]  /*0550*/  F2I.U32.TRUNC.NTZ R13, R13 ;  /* 0x0000000d000d7305 */ /* 0x000e62000020f000 */
[----:B------:R-:W-:Y:S01]  /*0560*/  SHF.R.S32.HI R2, RZ, 0x1f, R5 ;  /* 0x0000001fff027819 */ /* 0x000fe20000011405 */
[----:B------:R-:W-:Y:S01]  /*0570*/  UMOV UR4, 0x20 ;  /* 0x0000002000047882 */ /* 0x000fe20000000000 */
[----:B------:R-:W2:Y:S01]  /*0580*/  @!UP1 S2UR UR10, SR_CgaCtaId ;  /* 0x00000000000a99c3 */ /* 0x000ea20000008800 */
[----:B------:R-:W-:Y:S01]  /*0590*/  LEA.HI R12, R12, R9, RZ, 0x2 ;  /* 0x000000090c0c7211 */ /* 0x000fe200078f10ff */
[----:B------:R-:W-:Y:S01]  /*05a0*/  @!UP0 UMOV UR6, 0x400 ;  /* 0x0000040000068882 */ /* 0x000fe20000000000 */
[----:B------:R-:W-:Y:S01]  /*05b0*/  LEA.HI R2, R2, R5, RZ, 0x2 ;  /* 0x0000000502027211 */ /* 0x000fe200078f10ff */
[----:B------:R-:W-:-:S04]  /*05c0*/  @!UP0 UIADD3 UR4, -UR4, 0x100000, URZ ;  /* 0x0010000004048890 */ /* 0x000fc8000fffe13f */
[----:B------:R-:W-:Y:S02]  /*05d0*/  @!UP0 USHF.L.U32 UR5, UR4, 0xb, URZ ;  /* 0x0000000b04058899 */ /* 0x000fe4000800063f */
[----:B------:R-:W-:Y:S01]  /*05e0*/  @!UP0 USHF.L.U32 UR4, UR4, 0x1, URZ ;  /* 0x0000000104048899 */ /* 0x000fe2000800063f */
[----:B------:R-:W3:Y:S01]  /*05f0*/  F2I.U32.TRUNC.NTZ R8, R8 ;  /* 0x0000000800087305 */ /* 0x000ee2000020f000 */
[----:B------:R-:W-:Y:S01]  /*0600*/  LOP3.LUT R12, R12, 0xfffffffc, RZ, 0xc0, !PT ;  /* 0xfffffffc0c0c7812 */ /* 0x000fe200078ec0ff */
[----:B------:R-:W-:Y:S01]  /*0610*/  @!UP1 UMOV UR9, 0x400 ;  /* 0x0000040000099882 */ /* 0x000fe20000000000 */
[----:B------:R-:W-:Y:S01]  /*0620*/  LOP3.LUT R2, R2, 0xfffffffc, RZ, 0xc0, !PT ;  /* 0xfffffffc02027812 */ /* 0x000fe200078ec0ff */
[----:B------:R-:W-:Y:S01]  /*0630*/  VOTEU.ALL UP2, P1 ;  /* 0x00000000003f7886 */ /* 0x000fe20000840000 */
[----:B------:R-:W-:Y:S01]  /*0640*/  VOTEU.ALL UP3, P1 ;  /* 0x00000000003f7886 */ /* 0x000fe20000860000 */
[----:B------:R-:W-:Y:S01]  /*0650*/  IMAD.IADD R12, R9, 0x1, -R12 ;  /* 0x00000001090c7824 */ /* 0x000fe200078e0a0c */
[----:B------:R-:W-:Y:S01]  /*0660*/  VOTEU.ALL UP4, P1 ;  /* 0x00000000003f7886 */ /* 0x000fe20000880000 */
[----:B------:R-:W-:Y:S01]  /*0670*/  IMAD.IADD R5, R5, 0x1, -R2 ;  /* 0x0000000105057824 */ /* 0x000fe200078e0a02 */
[----:B------:R-:W-:Y:S01]  /*0680*/  VOTEU.ALL UP5, P1 ;  /* 0x00000000003f7886 */ /* 0x000fe200008a0000 */
[----:B------:R-:W-:Y:S01]  /*0690*/  IMAD R11, R11, 0x4, R12 ;  /* 0x000000040b0b7824 */ /* 0x000fe200078e020c */
[----:B0-----:R-:W-:Y:S01]  /*06a0*/  @!UP0 ULEA UR8, UR7, UR6, 0x18 ;  /* 0x0000000607088291 */ /* 0x001fe2000f8ec03f */
[----:B-1----:R-:W-:Y:S01]  /*06b0*/  IMAD.MOV R13, RZ, RZ, -R13 ;  /* 0x000000ffff0d7224 */ /* 0x002fe200078e0a0d */
[----:B------:R-:W-:-:S04]  /*06c0*/  @!UP1 UIADD3 UR6, -UR11, 0x100000, URZ ;  /* 0x001000000b069890 */ /* 0x000fc8000fffe13f */
[----:B------:R-:W-:Y:S02]  /*06d0*/  @!UP1 USHF.L.U32 UR7, UR6, 0xb, URZ ;  /* 0x0000000b06079899 */ /* 0x000fe4000800063f */
[----:B------:R-:W-:Y:S01]  /*06e0*/  @!UP1 USHF.L.U32 UR6, UR6, 0x1, URZ ;  /* 0x0000000106069899 */ /* 0x000fe2000800063f */
[----:B------:R-:W-:Y:S01]  /*06f0*/  IMAD.SHL.U32 R88, R11, 0x4, RZ ;  /* 0x000000040b587824 */ /* 0x000fe200078e00ff */
[----:B------:R-:W-:Y:S01]  /*0700*/  ISETP.NE.AND P1, PT, R5, 0x3, PT ;  /* 0x000000030500780c */ /* 0x000fe20003f25270 */
[----:B---3--:R-:W-:Y:S01]  /*0710*/  IMAD.MOV R24, RZ, RZ, -R8 ;  /* 0x000000ffff187224 */ /* 0x008fe200078e0a08 */
[----:B----4-:R-:W-:Y:S01]  /*0720*/  ISETP.EQ.U32.AND P3, PT, R15, 0x1, PT ;  /* 0x000000010f00780c */ /* 0x010fe20003f62070 */
[----:B------:R-:W-:Y:S01]  /*0730*/  VOTEU.ALL UP0, P0 ;  /* 0x00000000003f7886 */ /* 0x000fe20000000000 */
[----:B--2---:R-:W-:Y:S01]  /*0740*/  @!UP1 ULEA UR9, UR10, UR9, 0x18 ;  /* 0x000000090a099291 */ /* 0x004fe2000f8ec03f */
[----:B------:R-:W-:Y:S01]  /*0750*/  IMAD R9, R21, R24, R6 ;  /* 0x0000001815097224 */ /* 0x000fe200078e0206 */
[----:B------:R-:W-:Y:S01]  /*0760*/  LOP3.LUT R88, R11, 0xc, R88, 0x78, !PT ;  /* 0x0000000c0b587812 */ /* 0x000fe200078e7858 */
[----:B-----5:R-:W-:Y:S01]  /*0770*/  IMAD R20, R14, R13, UR12 ;  /* 0x0000000c0e147e24 */ /* 0x020fe2000f8e020d */
[----:B------:R-:W-:Y:S01]  /*0780*/  VOTEU.ALL UP1, P0 ;  /* 0x00000000003f7886 */ /* 0x000fe20000020000 */
[----:B------:R-:W-:Y:S01]  /*0790*/  LOP3.LUT P0, RZ, R3, 0x7, RZ, 0xc0, !PT ;  /* 0x0000000703ff7812 */ /* 0x000fe2000780c0ff */
[----:B------:R-:W0:Y:S02]  /*07a0*/  FENCE.VIEW.ASYNC.S ;  /* 0x00000000000073c6 */ /* 0x000e240000000000 */
[----:B0-----:R0:W1:Y:S01]  /*07b0*/  @!UP0 SYNCS.EXCH.64 URZ, [UR8+0x80], UR4 ;  /* 0x00008004083f85b2 */ /* 0x0010620008000100 */
[----:B------:R-:W-:Y:S01]  /*07c0*/  ISETP.NE.AND P4, PT, R9, R88, PT ;  /* 0x000000580900720c */ /* 0x000fe20003f85270 */
[----:B------:R0:W2:Y:S01]  /*07d0*/  SHFL.IDX PT, R14, R7, RZ, 0x1f ;  /* 0x00001fff070e7589 */ /* 0x0000a200000e0000 */
[----:B------:R-:W-:-:S02]  /*07e0*/  ISETP.EQ.OR P1, PT, R5, RZ, !P1 ;  /* 0x000000ff0500720c */ /* 0x000fc40004f22670 */
[----:B------:R-:W-:Y:S02]  /*07f0*/  ISETP.LT.U32.AND P0, PT, R88, 0x2, !P0 ;  /* 0x000000025800780c */ /* 0x000fe40004701070 */
[----:B------:R-:W-:Y:S02]  /*0800*/  ISETP.EQ.OR P4, PT, R20, RZ, !P4 ;  /* 0x000000ff1400720c */ /* 0x000fe40006782670 */
[----:B------:R-:W-:Y:S02]  /*0810*/  ISETP.EQ.AND P1, PT, R10, RZ, P1 ;  /* 0x000000ff0a00720c */ /* 0x000fe40000f22270 */
[----:B------:R-:W-:Y:S02]  /*0820*/  PLOP3.LUT P0, PT, P0, P4, PT, 0x80, 0x0 ;  /* 0x000000000000781c */ /* 0x000fe40000709070 */
[----:B------:R-:W-:Y:S02]  /*0830*/  SEL R16, RZ, 0x1, !P1 ;  /* 0x00000001ff107807 */ /* 0x000fe40004800000 */
[----:B------:R-:W-:Y:S01]  /*0840*/  P2R R100, PR, RZ, 0x1 ;  /* 0x00000001ff647803 */ /* 0x000fe20000000000 */
[----:B------:R0:W3:Y:S01]  /*0850*/  @!UP1 SYNCS.EXCH.64 URZ, [UR8+0x88], UR4 ;  /* 0x00008804083f95b2 */ /* 0x0000e20008000100 */
[----:B------:R-:W-:Y:S01]  /*0860*/  NOP ;  /* 0x0000000000007918 */ /* 0x000fe20000000000 */
[----:B------:R-:W-:Y:S01]  /*0870*/  SEL R16, R16, 0x2, P5 ;  /* 0x0000000210107807 */ /* 0x000fe20002800000 */
[----:B------:R0:W4:Y:S01]  /*0880*/  @!UP2 SYNCS.EXCH.64 URZ, [UR9+0x60], UR6 ;  /* 0x00006006093fa5b2 */ /* 0x0001220008000100 */
[----:B------:R0:W0:Y:S01]  /*0890*/  @!UP3 SYNCS.EXCH.64 URZ, [UR9+0x68], UR6 ;  /* 0x00006806093fb5b2 */ /* 0x0000220008000100 */
[----:B------:R0:W0:Y:S01]  /*08a0*/  @!UP4 SYNCS.EXCH.64 URZ, [UR9+0x70], UR6 ;  /* 0x00007006093fc5b2 */ /* 0x0000220008000100 */
[----:B------:R0:W0:Y:S01]  /*08b0*/  @!UP5 SYNCS.EXCH.64 URZ, [UR9+0x78], UR6 ;  /* 0x00007806093fd5b2 */ /* 0x0000220008000100 */
[----:B------:R-:W-:Y:S01]  /*08c0*/  NOP ;  /* 0x0000000000007918 */ /* 0x000fe20000000000 */
[----:B-1----:R-:W-:Y:S05]  /*08d0*/  @!P3 BRA `(.L_x_3) ;  /* 0x000000000008b947 */ /* 0x002fea0003800000 */
[----:B0--34-:R-:W-:Y:S01]  /*08e0*/  UCGABAR_ARV ;  /* 0x00000000000079c7 */ /* 0x019fe20008000000 */
[----:B------:R-:W-:Y:S05]  /*08f0*/  BRA `(.L_x_4) ;  /* 0x0000000000047947 */ /* 0x000fea0003800000 */
.L_x_3:
[----:B0--34-:R-:W-:Y:S01]  /*0900*/  NOP ;  /* 0x0000000000007918 */ /* 0x019fe20000000000 */
.L_x_4:
[----:B------:R-:W-:Y:S01]  /*0910*/  ULDC.64 UR4, c[0x0][0x598] ;  /* 0x0001660000047ab9 */ /* 0x000fe20000000a00 */
[----:B------:R-:W-:Y:S01]  /*0920*/  ULDC.64 UR36, c[0x0][0x208] ;  /* 0x0000820000247ab9 */ /* 0x000fe20000000a00 */
[----:B------:R-:W-:-:S04]  /*0930*/  ISETP.NE.U32.AND P0, PT, RZ, UR4, PT ;  /* 0x00000004ff007c0c */ /* 0x000fc8000bf05070 */
[----:B------:R-:W-:-:S13]  /*0940*/  ISETP.NE.AND.EX P0, PT, RZ, UR5, PT, P0 ;  /* 0x00000005ff007c0c */ /* 0x000fda000bf05300 */
[----:B------:R-:W-:Y:S05]  /*0950*/  @!P0 BRA `(.L_x_5) ;  /* 0x00000000001c8947 */ /* 0x000fea0003800000 */
[----:B------:R-:W0:Y:S02]  /*0960*/  LDC.64 R8, c[0x0][0x598] ;  /* 0x00016600ff087b82 */ /* 0x000e240000000a00 */
[----:B0-----:R-:W3:Y:S02]  /*0970*/  LDG.E.64 R8, desc[UR36][R8.64] ;  /* 0x0000002408087981 */ /* 0x001ee4000c1e1b00 */
[----:B---3--:R-:W-:-:S04]  /*0980*/  ISETP.NE.U32.AND P0, PT, R8, RZ, PT ;  /* 0x000000ff0800720c */ /* 0x008fc80003f05070 */
[----:B------:R-:W-:-:S13]  /*0990*/  ISETP.NE.AND.EX P0, PT, R9, RZ, PT, P0 ;  /* 0x000000ff0900720c */ /* 0x000fda0003f05300 */
[----:B------:R-:W-:Y:S05]  /*09a0*/  @!P0 BRA `(.L_x_5) ;  /* 0x0000000000088947 */ /* 0x000fea0003800000 */
[----:B------:R0:W5:Y:S01]  /*09b0*/  LD.E R89, desc[UR36][R8.64] ;  /* 0x0000002408597980 */ /* 0x000162000c101900 */
[----:B------:R-:W-:Y:S05]  /*09c0*/  BRA `(.L_x_6) ;  /* 0x0000000000247947 */ /* 0x000fea0003800000 */
.L_x_5:
[----:B------:R-:W-:Y:S02]  /*09d0*/  ULDC.64 UR4, c[0x0][0x588] ;  /* 0x0001620000047ab9 */ /* 0x000fe40000000a00 */
[----:B------:R-:W-:-:S04]  /*09e0*/  ISETP.NE.U32.AND P0, PT, RZ, UR4, PT ;  /* 0x00000004ff007c0c */ /* 0x000fc8000bf05070 */
[----:B------:R-:W-:-:S13]  /*09f0*/  ISETP.NE.AND.EX P0, PT, RZ, UR5, PT, P0 ;  /* 0x00000005ff007c0c */ /* 0x000fda000bf05300 */
[----:B------:R-:W-:Y:S05]  /*0a00*/  @!P0 BRA `(.L_x_7) ;  /* 0x00000000000c8947 */ /* 0x000fea0003800000 */
[----:B------:R-:W0:Y:S02]  /*0a10*/  LDC.64 R8, c[0x0][0x588] ;  /* 0x00016200ff087b82 */ /* 0x000e240000000a00 */
[----:B0-----:R1:W5:Y:S01]  /*0a20*/  LDG.E R89, desc[UR36][R8.64] ;  /* 0x0000002408597981 */ /* 0x001362000c1e1900 */
[----:B------:R-:W-:Y:S05]  /*0a30*/  BRA `(.L_x_6) ;  /* 0x0000000000087947 */ /* 0x000fea0003800000 */
.L_x_7:
[----:B------:R-:W-:Y:S02]  /*0a40*/  ULDC UR4, c[0x0][0x580] ;  /* 0x0001600000047ab9 */ /* 0x000fe40000000800 */
[----:B------:R-:W-:-:S07]  /*0a50*/  IMAD.U32 R89, RZ, RZ, UR4 ;  /* 0x00000004ff597e24 */ /* 0x000fce000f8e00ff */
.L_x_6:
[----:B------:R-:W-:Y:S02]  /*0a60*/  ULDC.64 UR4, c[0x0][0x5a0] ;  /* 0x0001680000047ab9 */ /* 0x000fe40000000a00 */
[----:B------:R-:W-:-:S04]  /*0a70*/  ISETP.NE.U32.AND P0, PT, RZ, UR4, PT ;  /* 0x00000004ff007c0c */ /* 0x000fc8000bf05070 */
[----:B------:R-:W-:-:S13]  /*0a80*/  ISETP.NE.AND.EX P0, PT, RZ, UR5, PT, P0 ;  /* 0x00000005ff007c0c */ /* 0x000fda000bf05300 */
[----:B------:R-:W-:Y:S05]  /*0a90*/  @!P0 BRA `(.L_x_8) ;  /* 0x00000000001c8947 */ /* 0x000fea0003800000 */
[----:B01----:R-:W0:Y:S02]  /*0aa0*/  LDC.64 R8, c[0x0][0x5a0] ;  /* 0x00016800ff087b82 */ /* 0x003e240000000a00 */
[----:B0-----:R-:W3:Y:S02]  /*0ab0*/  LDG.E.64 R8, desc[UR36][R8.64] ;  /* 0x0000002408087981 */ /* 0x001ee4000c1e1b00 */
[----:B---3--:R-:W-:-:S04]  /*0ac0*/  ISETP.NE.U32.AND P0, PT, R8, RZ, PT ;  /* 0x000000ff0800720c */ /* 0x008fc80003f05070 */
[----:B------:R-:W-:-:S13]  /*0ad0*/  ISETP.NE.AND.EX P0, PT, R9, RZ, PT, P0 ;  /* 0x000000ff0900720c */ /* 0x000fda0003f05300 */
[----:B------:R-:W-:Y:S05]  /*0ae0*/  @!P0 BRA `(.L_x_8) ;  /* 0x0000000000088947 */ /* 0x000fea0003800000 */
[----:B------:R0:W5:Y:S01]  /*0af0*/  LD.E R90, desc[UR36][R8.64] ;  /* 0x00000024085a7980 */ /* 0x000162000c101900 */
[----:B------:R-:W-:Y:S05]  /*0b00*/  BRA `(.L_x_9) ;  /* 0x0000000000247947 */ /* 0x000fea0003800000 */
.L_x_8:
[----:B------:R-:W-:Y:S02]  /*0b10*/  ULDC.64 UR4, c[0x0][0x590] ;  /* 0x0001640000047ab9 */ /* 0x000fe40000000a00 */
[----:B------:R-:W-:-:S04]  /*0b20*/  ISETP.NE.U32.AND P0, PT, RZ, UR4, PT ;  /* 0x00000004ff007c0c */ /* 0x000fc8000bf05070 */
[----:B------:R-:W-:-:S13]  /*0b30*/  ISETP.NE.AND.EX P0, PT, RZ, UR5, PT, P0 ;  /* 0x00000005ff007c0c */ /* 0x000fda000bf05300 */
[----:B------:R-:W-:Y:S05]  /*0b40*/  @!P0 BRA `(.L_x_10) ;  /* 0x00000000000c8947 */ /* 0x000fea0003800000 */
[----:B------:R-:W3:Y:S02]  /*0b50*/  LDC.64 R90, c[0x0][0x590] ;  /* 0x00016400ff5a7b82 */ /* 0x000ee40000000a00 */
[----:B---3--:R3:W5:Y:S01]  /*0b60*/  LDG.E R90, desc[UR36][R90.64] ;  /* 0x000000245a5a7981 */ /* 0x008762000c1e1900 */
[----:B------:R-:W-:Y:S05]  /*0b70*/  BRA `(.L_x_9) ;  /* 0x0000000000087947 */ /* 0x000fea0003800000 */
.L_x_10:
[----:B------:R-:W-:Y:S02]  /*0b80*/  ULDC UR4, c[0x0][0x584] ;  /* 0x0001610000047ab9 */ /* 0x000fe40000000800 */
[----:B------:R-:W-:-:S07]  /*0b90*/  IMAD.U32 R90, RZ, RZ, UR4 ;  /* 0x00000004ff5a7e24 */ /* 0x000fce000f8e00ff */
.L_x_9:
[----:B------:R-:W4:Y:S01]  /*0ba0*/  LDC R2, c[0x0][0x65c] ;  /* 0x00019700ff027b82 */ /* 0x000f220000000800 */
[----:B------:R-:W-:Y:S01]  /*0bb0*/  ULDC UR6, c[0x0][0x28c] ;  /* 0x0000a30000067ab9 */ /* 0x000fe20000000800 */
[----:B------:R-:W-:Y:S01]  /*0bc0*/  ISETP.NE.AND P0, PT, R10, 0x2, PT ;  /* 0x000000020a00780c */ /* 0x000fe20003f05270 */
[----:B------:R-:W-:Y:S01]  /*0bd0*/  UIADD3 UR6, UR6, 0x3f, URZ ;  /* 0x0000003f06067890 */ /* 0x000fe2000fffe03f */
[----:B01----:R-:W-:Y:S01]  /*0be0*/  IMAD.U32 R8, RZ, RZ, UR12 ;  /* 0x0000000cff087e24 */ /* 0x003fe2000f8e00ff */
[----:B------:R-:W-:Y:S01]  /*0bf0*/  UMOV UR38, URZ ;  /* 0x0000003f00267c82 */ /* 0x000fe20008000000 */
[----:B------:R-:W-:Y:S01]  /*0c00*/  IMAD.MOV.U32 R9, RZ, RZ, RZ ;  /* 0x000000ffff097224 */ /* 0x000fe200078e00ff */
[----:B------:R-:W-:Y:S01]  /*0c10*/  USHF.R.S32.HI UR7, URZ, 0x1f, UR6 ;  /* 0x0000001f3f077899 */ /* 0x000fe20008011406 */
[----:B------:R-:W-:Y:S01]  /*0c20*/  UMOV UR39, URZ ;  /* 0x0000003f00277c82 */ /* 0x000fe20008000000 */
[----:B------:R-:W-:Y:S02]  /*0c30*/  ULDC.64 UR8, c[0x0][0x650] ;  /* 0x0001940000087ab9 */ /* 0x000fe40000000a00 */
[----:B------:R-:W-:-:S04]  /*0c40*/  ULEA.HI UR7, UR7, UR6, URZ, 0x6 ;  /* 0x0000000607077291 */ /* 0x000fc8000f8f303f */
[----:B------:R-:W-:Y:S01]  /*0c50*/  USHF.R.S32.HI UR40, URZ, 0x6, UR7 ;  /* 0x000000063f287899 */ /* 0x000fe20008011407 */
[----:B----4-:R-:W-:-:S13]  /*0c60*/  ISETP.NE.AND P1, PT, R2, 0x1, PT ;  /* 0x000000010200780c */ /* 0x010fda0003f25270 */
[----:B------:R-:W0:Y:S01]  /*0c70*/  @P1 LDC R19, c[0x0][0x10] ;  /* 0x00000400ff131b82 */ /* 0x000e220000000800 */
[----:B------:R-:W-:Y:S02]  /*0c80*/  @P1 IMAD.MOV.U32 R7, RZ, RZ, RZ ;  /* 0x000000ffff071224 */ /* 0x000fe400078e00ff */
[----:B------:R-:W-:-:S05]  /*0c90*/  @P1 IMAD.MOV.U32 R17, RZ, RZ, RZ ;  /* 0x000000ffff111224 */ /* 0x000fca00078e00ff */
[----:B------:R-:W1:Y:S01]  /*0ca0*/  @!P1 LDC R11, c[0x0][0xc] ;  /* 0x00000300ff0b9b82 */ /* 0x000e620000000800 */
[----:B------:R-:W-:Y:S01]  /*0cb0*/  ULDC UR4, c[0x0][0xc] ;  /* 0x0000030000047ab9 */ /* 0x000fe20000000800 */
[----:B------:R-:W-:Y:S02]  /*0cc0*/  ULDC UR5, c[0x0][0x10] ;  /* 0x0000040000057ab9 */ /* 0x000fe40000000800 */
[----:B------:R-:W-:-:S04]  /*0cd0*/  UIMAD.WIDE.U32 UR4, UR4, UR5, URZ ;  /* 0x00000005040472a5 */ /* 0x000fc8000f8e003f */
[----:B------:R-:W4:Y:S01]  /*0ce0*/  LDC R2, c[0x0][0x14] ;  /* 0x00000500ff027b82 */ /* 0x000f220000000800 */
[----:B0-----:R-:W-:-:S04]  /*0cf0*/  @P1 IMAD.WIDE.U32 R18, R19, UR12, R6 ;  /* 0x0000000c13121c25 */ /* 0x001fc8000f8e0006 */
[----:B------:R-:W-:Y:S02]  /*0d00*/  @P1 IMAD.IADD R17, R19, 0x1, R17 ;  /* 0x0000000113111824 */ /* 0x000fe400078e0211 */
[----:B-1----:R-:W-:-:S04]  /*0d10*/  @!P1 IMAD.WIDE.U32 R8, R6, R11, R8 ;  /* 0x0000000b06089225 */ /* 0x002fc800078e0008 */
[----:B------:R-:W-:Y:S02]  /*0d20*/  @!P1 IMAD.MOV.U32 R18, RZ, RZ, R8 ;  /* 0x000000ffff129224 */ /* 0x000fe400078e0008 */
[----:B------:R-:W-:Y:S02]  /*0d30*/  @!P1 IMAD.MOV.U32 R17, RZ, RZ, R9 ;  /* 0x000000ffff119224 */ /* 0x000fe400078e0009 */
[----:B----4-:R-:W-:-:S04]  /*0d40*/  IMAD.WIDE.U32 R12, R2, UR4, RZ ;  /* 0x00000004020c7c25 */ /* 0x010fc8000f8e00ff */
[----:B------:R-:W-:Y:S01]  /*0d50*/  IMAD R23, R2, UR5, RZ ;  /* 0x0000000502177c24 */ /* 0x000fe2000f8e02ff */
[----:B------:R0:W-:Y:S03]  /*0d60*/  STL.64 [R1], R12 ;  /* 0x0000000c01007387 */ /* 0x0001e60000100a00 */
[----:B------:R-:W-:Y:S01]  /*0d70*/  IMAD.IADD R23, R13, 0x1, R23 ;  /* 0x000000010d177824 */ /* 0x000fe200078e0217 */
[----:B------:R-:W-:Y:S06]  /*0d80*/  @P0 BRA `(.L_x_11) ;  /* 0x0000000000200947 */ /* 0x000fec0003800000 */
[----:B------:R-:W-:Y:S01]  /*0d90*/  UISETP.GE.U32.AND UP0, UPT, UR40, 0x5, UPT ;  /* 0x000000052800788c */ /* 0x000fe2000bf06070 */
[----:B------:R-:W-:Y:S01]  /*0da0*/  IADD3 R18, P0, R18, R12, RZ ;  /* 0x0000000c12127210 */ /* 0x000fe20007f1e0ff */
[----:B------:R-:W-:Y:S01]  /*0db0*/  UIMAD.WIDE.U32 UR4, UR40, -0x33333333, URZ ;  /* 0xcccccccd280478a5 */ /* 0x000fe2000f8e003f */
[----:B------:R-:W-:-:S03]  /*0dc0*/  UMOV UR39, URZ ;  /* 0x0000003f00277c82 */ /* 0x000fc60008000000 */
[----:B------:R-:W-:Y:S01]  /*0dd0*/  USHF.R.U32.HI UR4, URZ, 0x2, UR5 ;  /* 0x000000023f047899 */ /* 0x000fe20008011605 */
[----:B------:R-:W-:-:S03]  /*0de0*/  IMAD.X R17, R23, 0x1, R17, P0 ;  /* 0x0000000117117824 */ /* 0x000fc600000e0611 */
[----:B------:R-:W-:Y:S02]  /*0df0*/  UIMAD UR38, UR4, -0x5, UR40 ;  /* 0xfffffffb042678a4 */ /* 0x000fe4000f8e0228 */
[----:B------:R-:W-:-:S12]  /*0e00*/  @UP0 ULOP3.LUT UR39, UR4, 0x1, URZ, 0xc0, !UPT ;  /* 0x0000000104270892 */ /* 0x000fd8000f8ec03f */
.L_x_11:
[----:B------:R-:W-:Y:S01]  /*0e10*/  ISETP.GE.U32.AND P0, PT, R18, UR8, PT ;  /* 0x0000000812007c0c */ /* 0x000fe2000bf06070 */
[----:B------:R-:W-:Y:S01]  /*0e20*/  IMAD.MOV.U32 R19, RZ, RZ, -0x1 ;  /* 0xffffffffff137424 */ /* 0x000fe200078e00ff */
[----:B------:R-:W-:Y:S01]  /*0e30*/  PRMT R8, RZ, 0x7610, R8 ;  /* 0x00007610ff087816 */ /* 0x000fe20000000008 */
[----:B------:R-:W-:Y:S01]  /*0e40*/  IMAD.MOV.U32 R22, RZ, RZ, -0x1 ;  /* 0xffffffffff167424 */ /* 0x000fe200078e00ff */
[----:B------:R-:W-:Y:S01]  /*0e50*/  ISETP.GE.U32.AND.EX P0, PT, R17, UR9, PT, P0 ;  /* 0x0000000911007c0c */ /* 0x000fe2000bf06100 */
[----:B------:R-:W-:-:S12]  /*0e60*/  IMAD.MOV.U32 R2, RZ, RZ, -0x1 ;  /* 0xffffffffff027424 */ /* 0x000fd800078e00ff */
[----:B------:R-:W-:Y:S05]  /*0e70*/  @P0 BRA `(.L_x_12) ;  /* 0x00000004002c0947 */ /* 0x000fea0003800000 */
[----:B------:R-:W1:Y:S01]  /*0e80*/  LDC.64 R26, c[0x0][0x628] ;  /* 0x00018a00ff1a7b82 */ /* 0x000e620000000a00 */
[----:B------:R-:W-:Y:S02]  /*0e90*/  IMAD.MOV.U32 R8, RZ, RZ, R18 ;  /* 0x000000ffff087224 */ /* 0x000fe400078e0012 */
[----:B------:R-:W-:-:S05]  /*0ea0*/  IMAD.MOV.U32 R9, RZ, RZ, R17 ;  /* 0x000000ffff097224 */ /* 0x000fca00078e0011 */
[----:B------:R-:W4:Y:S08]  /*0eb0*/  LDC R2, c[0x0][0x630] ;  /* 0x00018c00ff027b82 */ /* 0x000f300000000800 */
[----:B------:R-:W0:Y:S01]  /*0ec0*/  LDC.64 R28, c[0x0][0x620] ;  /* 0x00018800ff1c7b82 */ /* 0x000e220000000a00 */
[----:B-1----:R-:W-:-:S04]  /*0ed0*/  ISETP.NE.U32.AND P0, PT, R26, RZ, PT ;  /* 0x000000ff1a00720c */ /* 0x002fc80003f05070 */
[----:B------:R-:W-:-:S13]  /*0ee0*/  ISETP.NE.AND.EX P0, PT, R27, RZ, PT, P0 ;  /* 0x000000ff1b00720c */ /* 0x000fda0003f05300 */
[----:B0---4-:R-:W-:Y:S05]  /*0ef0*/  @!P0 BRA `(.L_x_13) ;  /* 0x0000000000288947 */ /* 0x011fea0003800000 */
[----:B------:R-:W0:Y:S02]  /*0f00*/  LDC R13, c[0x0][0x634] ;  /* 0x00018d00ff0d7b82 */ /* 0x000e240000000800 */
[----:B0-----:R-:W-:-:S05]  /*0f10*/  IADD3 R13, P0, R18, R13, RZ ;  /* 0x0000000d120d7210 */ /* 0x001fca0007f1e0ff */
[----:B------:R-:W-:-:S04]  /*0f20*/  IMAD.X R15, RZ, RZ, R17, P0 ;  /* 0x000000ffff0f7224 */ /* 0x000fc800000e0611 */
[----:B------:R-:W-:-:S04]  /*0f30*/  IMAD.WIDE.U32 R8, R15, R26, RZ ;  /* 0x0000001a0f087225 */ /* 0x000fc800078e00ff */
[----:B------:R-:W-:-:S04]  /*0f40*/  IMAD.WIDE.U32 R10, P0, R13, R27, R8 ;  /* 0x0000001b0d0a7225 */ /* 0x000fc80007800008 */
[----:B------:R-:W-:-:S04]  /*0f50*/  IMAD.WIDE.U32 R8, R13, R26, RZ ;  /* 0x0000001a0d087225 */ /* 0x000fc800078e00ff */
[----:B------:R-:W-:Y:S01]  /*0f60*/  IMAD.X R13, RZ, RZ, RZ, P0 ;  /* 0x000000ffff0d7224 */ /* 0x000fe200000e06ff */
[----:B------:R-:W-:Y:S01]  /*0f70*/  IADD3 RZ, P0, R9, R10, RZ ;  /* 0x0000000a09ff7210 */ /* 0x000fe20007f1e0ff */
[----:B------:R-:W-:-:S04]  /*0f80*/  IMAD.MOV.U32 R12, RZ, RZ, R11 ;  /* 0x000000ffff0c7224 */ /* 0x000fc800078e000b */
[----:B------:R-:W-:-:S08]  /*0f90*/  IMAD.WIDE.U32.X R8, R15, R27, R12, P0 ;  /* 0x0000001b0f087225 */ /* 0x000fd000000e040c */
.L_x_13:
[----:B------:R-:W0:Y:S01]  /*0fa0*/  LDC.64 R32, c[0x0][0x640] ;  /* 0x00019000ff207b82 */ /* 0x000e220000000a00 */
[-C--:B------:R-:W-:Y:S01]  /*0fb0*/  SHF.R.U64 R30, R8, R2.reuse, R9 ;  /* 0x00000002081e7219 */ /* 0x080fe20000001209 */
[----:B------:R-:W-:Y:S01]  /*0fc0*/  IMAD.MOV.U32 R19, RZ, RZ, R17 ;  /* 0x000000ffff137224 */ /* 0x000fe200078e0011 */
[----:B------:R-:W-:Y:S02]  /*0fd0*/  SHF.R.U32.HI R2, RZ, R2, R9 ;  /* 0x00000002ff027219 */ /* 0x000fe40000011609 */
[----:B------:R-:W-:-:S03]  /*0fe0*/  IADD3 R11, P0, RZ, -R30, RZ ;  /* 0x8000001eff0b7210 */ /* 0x000fc60007f1e0ff */
[----:B------:R-:W1:Y:S02]  /*0ff0*/  LDC R10, c[0x0][0x618] ;  /* 0x00018600ff0a7b82 */ /* 0x000e640000000800 */
[----:B------:R-:W-:-:S04]  /*1000*/  IMAD.X R9, RZ, RZ, ~R2, P0 ;  /* 0x000000ffff097224 */ /* 0x000fc800000e0e02 */
[-C--:B------:R-:W-:Y:S02]  /*1010*/  IMAD R2, R9, R28.reuse, RZ ;  /* 0x0000001c09027224 */ /* 0x080fe400078e02ff */
[----:B------:R-:W4:Y:S01]  /*1020*/  LDC R13, c[0x0][0x608] ;  /* 0x00018200ff0d7b82 */ /* 0x000f220000000800 */
[----:B------:R-:W-:-:S04]  /*1030*/  IMAD.WIDE.U32 R8, R11, R28, R18 ;  /* 0x0000001c0b087225 */ /* 0x000fc800078e0012 */
[----:B------:R-:W-:Y:S02]  /*1040*/  IMAD R11, R11, R29, R2 ;  /* 0x0000001d0b0b7224 */ /* 0x000fe400078e0202 */
[----:B------:R-:W-:Y:S01]  /*1050*/  IMAD.MOV.U32 R2, RZ, RZ, -0x1 ;  /* 0xffffffffff027424 */ /* 0x000fe200078e00ff */
[----:B------:R-:W2:Y:S01]  /*1060*/  LDC R31, c[0x0][0x658] ;  /* 0x00019600ff1f7b82 */ /* 0x000ea20000000800 */
[----:B------:R-:W-:Y:S01]  /*1070*/  IMAD.IADD R9, R9, 0x1, R11 ;  /* 0x0000000109097824 */ /* 0x000fe200078e020b */
[----:B0-----:R-:W-:Y:S01]  /*1080*/  ISETP.NE.U32.AND P0, PT, R32, RZ, PT ;  /* 0x000000ff2000720c */ /* 0x001fe20003f05070 */
[----:B------:R-:W-:-:S03]  /*1090*/  IMAD.MOV.U32 R28, RZ, RZ, 0x1 ;  /* 0x00000001ff1c7424 */ /* 0x000fc600078e00ff */
[----:B------:R-:W-:Y:S02]  /*10a0*/  ISETP.NE.AND.EX P0, PT, R33, RZ, PT, P0 ;  /* 0x000000ff2100720c */ /* 0x000fe40003f05300 */
[----:B------:R-:W0:Y:S01]  /*10b0*/  LDC R27, c[0x0][0x600] ;  /* 0x00018000ff1b7b82 */ /* 0x000e220000000800 */
[-CC-:B-1----:R-:W-:Y:S02]  /*10c0*/  SHF.R.U64 R25, R8, R10.reuse, R9.reuse ;  /* 0x0000000a08197219 */ /* 0x182fe40000001209 */
[----:B------:R-:W-:-:S05]  /*10d0*/  SHF.R.U32.HI R8, RZ, R10, R9 ;  /* 0x0000000aff087219 */ /* 0x000fca0000011609 */
[----:B------:R-:W1:Y:S01]  /*10e0*/  LDC R22, c[0x0][0x648] ;  /* 0x00019200ff167b82 */ /* 0x000e620000000800 */
[-CC-:B----4-:R-:W-:Y:S02]  /*10f0*/  SHF.R.U64 R34, R25, R13.reuse, R8.reuse ;  /* 0x0000000d19227219 */ /* 0x190fe40000001208 */
[----:B------:R-:W-:-:S05]  /*1100*/  SHF.R.U32.HI R8, RZ, R13, R8 ;  /* 0x0000000dff087219 */ /* 0x000fca0000011608 */
[----:B------:R-:W4:Y:S01]  /*1110*/  LDC R26, c[0x0][0x638] ;  /* 0x00018e00ff1a7b82 */ /* 0x000f220000000800 */
[-CC-:B--2---:R-:W-:Y:S02]  /*1120*/  SHF.R.U64 R36, R34, R31.reuse, R8.reuse ;  /* 0x0000001f22247219 */ /* 0x184fe40000001208 */
[-C--:B------:R-:W-:Y:S02]  /*1130*/  SHF.L.U32 R2, R2, R31.reuse, RZ ;  /* 0x0000001f02027219 */ /* 0x080fe400000006ff */
[----:B------:R-:W-:Y:S01]  /*1140*/  SHF.R.U32.HI R9, RZ, R31, R8 ;  /* 0x0000001fff097219 */ /* 0x000fe20000011608 */
[----:B------:R-:W-:Y:S01]  /*1150*/  IMAD.MOV.U32 R8, RZ, RZ, R36 ;  /* 0x000000ffff087224 */ /* 0x000fe200078e0024 */
[----:B------:R-:W-:Y:S01]  /*1160*/  LOP3.LUT R15, RZ, R2, RZ, 0x33, !PT ;  /* 0x00000002ff0f7212 */ /* 0x000fe200078e33ff */
[----:B------:R-:W2:Y:S01]  /*1170*/  LDC R29, c[0x0][0x610] ;  /* 0x00018400ff1d7b82 */ /* 0x000ea20000000800 */
[----:B------:R-:W-:Y:S05]  /*1180*/  @!P0 BRA `(.L_x_14) ;  /* 0x0000000000288947 */ /* 0x000fea0003800000 */
[----:B------:R-:W3:Y:S02]  /*1190*/  LDC R13, c[0x0][0x64c] ;  /* 0x00019300ff0d7b82 */ /* 0x000ee40000000800 */
[----:B---3--:R-:W-:-:S05]  /*11a0*/  IADD3 R13, P0, R36, R13, RZ ;  /* 0x0000000d240d7210 */ /* 0x008fca0007f1e0ff */
        /* <DEDUP_REMOVED lines=8> */
.L_x_14:
[----:B-1----:R-:W-:Y:S01]  /*1230*/  SHF.R.U64 R7, R8, R22, R9 ;  /* 0x0000001608077219 */ /* 0x002fe20000001209 */
[----:B0-----:R-:W-:Y:S01]  /*1240*/  VIADD R8, R27, 0xffffffff ;  /* 0xffffffff1b087836 */ /* 0x001fe20000000000 */
[----:B------:R-:W-:Y:S01]  /*1250*/  SHF.L.U32 R2, R28, R31, RZ ;  /* 0x0000001f1c027219 */ /* 0x000fe200000006ff */
[----:B------:R-:W-:Y:S01]  /*1260*/  @P1 IMAD R20, R21, R24, R6 ;  /* 0x0000001815141224 */ /* 0x000fe200078e0206 */
[----:B------:R-:W-:Y:S01]  /*1270*/  LOP3.LUT R15, R34, R15, RZ, 0xc0, !PT ;  /* 0x0000000f220f7212 */ /* 0x000fe200078ec0ff */
[----:B------:R-:W-:Y:S01]  /*1280*/  IMAD.MOV R9, RZ, RZ, -R7 ;  /* 0x000000ffff097224 */ /* 0x000fe200078e0a07 */
[----:B------:R-:W-:Y:S01]  /*1290*/  LOP3.LUT R8, R25, R8, RZ, 0xc0, !PT ;  /* 0x0000000819087212 */ /* 0x000fe200078ec0ff */
[----:B------:R-:W-:Y:S02]  /*12a0*/  IMAD.MOV.U32 R6, RZ, RZ, 0x1 ;  /* 0x00000001ff067424 */ /* 0x000fe400078e00ff */
[----:B------:R-:W-:Y:S02]  /*12b0*/  IMAD R15, R2, R7, R15 ;  /* 0x00000007020f7224 */ /* 0x000fe400078e020f */
[----:B----4-:R-:W-:-:S02]  /*12c0*/  IMAD R2, R9, R26, R36 ;  /* 0x0000001a09027224 */ /* 0x010fc400078e0224 */
[----:B--2---:R-:W-:Y:S02]  /*12d0*/  IMAD R19, R15, R29, R20 ;  /* 0x0000001d0f137224 */ /* 0x004fe400078e0214 */
[--C-:B------:R-:W-:Y:S01]  /*12e0*/  IMAD R2, R2, R27, R8.reuse ;  /* 0x0000001b02027224 */ /* 0x100fe200078e0208 */
[----:B------:R-:W-:-:S04]  /*12f0*/  PRMT R8, R6, 0x7610, R8 ;  /* 0x0000761006087816 */ /* 0x000fc80000000008 */
[----:B------:R-:W-:Y:S02]  /*1300*/  SEL R22, R2, R19, !P1 ;  /* 0x0000001302167207 */ /* 0x000fe40004800000 */
[----:B------:R-:W-:Y:S01]  /*1310*/  SEL R19, R19, R2, !P1 ;  /* 0x0000000213137207 */ /* 0x000fe20004800000 */
[----:B------:R-:W-:-:S07]  /*1320*/  IMAD.MOV.U32 R2, RZ, RZ, R30 ;  /* 0x000000ffff027224 */ /* 0x000fce00078e001e */
.L_x_12:
[----:B------:R-:W-:Y:S05]  /*1330*/  @!P3 BRA `(.L_x_15) ;  /* 0x00000000000cb947 */ /* 0x000fea0003800000 */
[----:B------:R-:W-:Y:S01]  /*1340*/  UCGABAR_WAIT ;  /* 0x0000000000007dc7 */ /* 0x000fe20008000000 */
[----:B------:R-:W-:Y:S01]  /*1350*/  CCTL.IVALL ;  /* 0x00000000ff00798f */ /* 0x000fe20002000000 */
[----:B------:R-:W-:Y:S05]  /*1360*/  BRA `(.L_x_16) ;  /* 0x0000000000047947 */ /* 0x000fea0003800000 */
.L_x_15:
[----:B------:R-:W-:Y:S06]  /*1370*/  BAR.SYNC.DEFER_BLOCKING 0x0 ;  /* 0x0000000000007b1d */ /* 0x000fec0000010000 */
.L_x_16:
[----:B------:R-:W-:Y:S05]  /*1380*/  @!P2 BRA `(.L_x_17) ;  /* 0x0000004400a0a947 */ /* 0x000fea0003800000 */
[----:B------:R-:W-:-:S13]  /*1390*/  ISETP.GT.U32.AND P0, PT, R35, 0x1, PT ;  /* 0x000000012300780c */ /* 0x000fda0003f04070 */
[----:B------:R-:W-:Y:S05]  /*13a0*/  @P0 EXIT ;  /* 0x000000000000094d */ /* 0x000fea0003800000 */
.L_x_18:
[----:B------:R-:W-:-:S08]  /*13b0*/  NOP ;  /* 0x0000000000007918 */ /* 0x000fd00000000000 */
[----:B------:R-:W1:Y:S02]  /*13c0*/  USETMAXREG.TRY_ALLOC.CTAPOOL UP0, 0xe8 ;  /* 0x000000e8000079c8 */ /* 0x000e640008000600 */
[----:B-1----:R-:W-:-:S13]  /*13d0*/  PLOP3.LUT P0, PT, PT, PT, UP0, 0x80, 0x0 ;  /* 0x000000000000781c */ /* 0x002fda0003f0f008 */
[----:B------:R-:W-:Y:S05]  /*13e0*/  @!P0 BRA `(.L_x_18) ;  /* 0xfffffffc00f08947 */ /* 0x000fea000383ffff */
[----:B------:R-:W-:-:S13]  /*13f0*/  LOP3.LUT P0, RZ, R8, 0xff, RZ, 0xc0, !PT ;  /* 0x000000ff08ff7812 */ /* 0x000fda000780c0ff */
[----:B------:R-:W-:Y:S05]  /*1400*/  @!P0 EXIT ;  /* 0x000000000000894d */ /* 0x000fea0003800000 */
[----:B------:R-:W1:Y:S01]  /*1410*/  S2UR UR4, SR_CgaCtaId ;  /* 0x00000000000479c3 */ /* 0x000e620000008800 */
[----:B--2---:R-:W-:Y:S01]  /*1420*/  VIADD R14, R14, 0xffffffff ;  /* 0xffffffff0e0e7836 */ /* 0x004fe20000000000 */
[CC--:B------:R-:W-:Y:S01]  /*1430*/  LEA.HI R4, R0.reuse, R3.reuse, RZ, 0x2 ;  /* 0x0000000300047211 */ /* 0x0c0fe200078f10ff */
[----:B------:R-:W-:Y:S01]  /*1440*/  UMOV UR41, 0x400 ;  /* 0x0000040000297882 */ /* 0x000fe20000000000 */
[----:B------:R-:W-:Y:S01]  /*1450*/  LEA.HI R0, R0, R3, RZ, 0x5 ;  /* 0x0000000300007211 */ /* 0x000fe200078f28ff */
[----:B------:R-:W-:Y:S01]  /*1460*/  UISETP.LT.AND UP0, UPT, UR40, 0x1, UPT ;  /* 0x000000012800788c */ /* 0x000fe2000bf01270 */
[----:B------:R-:W-:Y:S01]  /*1470*/  R2UR UR42, R14 ;  /* 0x000000000e2a72ca */ /* 0x000fe200000e0000 */
[----:B------:R-:W-:Y:S01]  /*1480*/  ULDC UR6, c[0x0][0x284] ;  /* 0x0000a10000067ab9 */ /* 0x000fe20000000800 */
[--C-:B------:R-:W-:Y:S01]  /*1490*/  SHF.R.S32.HI R92, RZ, 0x2, R4.reuse ;  /* 0x00000002ff5c7819 */ /* 0x100fe20000011404 */
[----:B------:R-:W-:Y:S01]  /*14a0*/  USEL UR43, UR40, 0x1, UP0 ;  /* 0x00000001282b7887 */ /* 0x000fe20008000000 */
[----:B------:R-:W-:Y:S01]  /*14b0*/  SHF.R.S32.HI R5, RZ, 0x1f, R4 ;  /* 0x0000001fff057819 */ /* 0x000fe20000011404 */
[----:B------:R-:W-:Y:S01]  /*14c0*/  USHF.L.U32 UR46, UR40, 0x1, URZ ;  /* 0x00000001282e7899 */ /* 0x000fe2000800063f */
[----:B------:R-:W-:Y:S01]  /*14d0*/  LOP3.LUT R4, R4, 0xfffffffc, RZ, 0xc0, !PT ;  /* 0xfffffffc04047812 */ /* 0x000fe200078ec0ff */
[----:B------:R-:W-:Y:S01]  /*14e0*/  UIADD3 UR43, -UR43, UR40, URZ ;  /* 0x000000282b2b7290 */ /* 0x000fe2000fffe13f */
[----:B------:R-:W-:-:S02]  /*14f0*/  LEA.HI R5, R5, R92, RZ, 0x3 ;  /* 0x0000005c05057211 */ /* 0x000fc400078f18ff */
[----:B------:R-:W-:Y:S01]  /*1500*/  ISETP.NE.AND P0, PT, R14, RZ, PT ;  /* 0x000000ff0e00720c */ /* 0x000fe20003f05270 */
[----:B---3--:R-:W-:Y:S01]  /*1510*/  IMAD.IADD R91, R3, 0x1, -R4 ;  /* 0x00000001035b7824 */ /* 0x008fe200078e0a04 */
[----:B------:R-:W-:Y:S01]  /*1520*/  LOP3.LUT R5, R5, 0xfffffff8, RZ, 0xc0, !PT ;  /* 0xfffffff805057812 */ /* 0x000fe200078ec0ff */
[----:B------:R-:W-:Y:S01]  /*1530*/  USHF.L.U32 UR42, UR42, 0x3, URZ ;  /* 0x000000032a2a7899 */ /* 0x000fe2000800063f */
[----:B------:R-:W-:-:S03]  /*1540*/  SEL R101, RZ, 0x1, P0 ;  /* 0x00000001ff657807 */ /* 0x000fc60000000000 */
[----:B------:R-:W-:Y:S01]  /*1550*/  IMAD.IADD R92, R92, 0x1, -R5 ;  /* 0x000000015c5c7824 */ /* 0x000fe200078e0a05 */
[----:B-1----:R-:W-:Y:S01]  /*1560*/  ULEA UR41, UR4, UR41, 0x18 ;  /* 0x0000002904297291 */ /* 0x002fe2000f8ec03f */
[----:B------:R-:W-:Y:S01]  /*1570*/  SHF.R.S32.HI R5, RZ, 0x5, R0 ;  /* 0x00000005ff057819 */ /* 0x000fe20000011400 */
[----:B------:R-:W-:Y:S02]  /*1580*/  IMAD.U32 R95, RZ, RZ, UR42 ;  /* 0x0000002aff5f7e24 */ /* 0x000fe4000f8e00ff */
[----:B------:R-:W-:Y:S01]  /*1590*/  UIADD3 UR47, UR41, 0x60, URZ ;  /* 0x00000060292f7890 */ /* 0x000fe2000fffe03f */
[--C-:B------:R-:W-:Y:S01]  /*15a0*/  SHF.R.S32.HI R93, RZ, 0x1f, R92.reuse ;  /* 0x0000001fff5d7819 */ /* 0x100fe2000001145c */
[----:B------:R-:W-:Y:S01]  /*15b0*/  UIADD3 UR4, UR41, 0x180, URZ ;  /* 0x0000018029047890 */ /* 0x000fe2000fffe03f */
[--C-:B------:R-:W-:Y:S01]  /*15c0*/  IMAD R98, R5, -0x10, -R92.reuse ;  /* 0xfffffff005627824 */ /* 0x100fe200078e0a5c */
[----:B------:R-:W-:Y:S01]  /*15d0*/  UIADD3 UR5, UR41, 0x5180, URZ ;  /* 0x0000518029057890 */ /* 0x000fe2000fffe03f */
[----:B------:R-:W-:Y:S01]  /*15e0*/  LOP3.LUT R97, R95, 0x8, RZ, 0xc0, !PT ;  /* 0x000000085f617812 */ /* 0x000fe200078ec0ff */
[----:B------:R-:W-:Y:S01]  /*15f0*/  USHF.R.U32.HI UR4, URZ, 0x4, UR4 ;  /* 0x000000043f047899 */ /* 0x000fe20008011604 */
[----:B------:R-:W-:Y:S01]  /*1600*/  IMAD.U32 R94, RZ, RZ, UR47 ;  /* 0x0000002fff5e7e24 */ /* 0x000fe2000f8e00ff */
[----:B------:R-:W-:Y:S01]  /*1610*/  USHF.R.U32.HI UR5, URZ, 0x4, UR5 ;  /* 0x000000043f057899 */ /* 0x000fe20008011605 */
[----:B------:R-:W-:Y:S01]  /*1620*/  IMAD.WIDE R92, R5, 0x10, R92 ;  /* 0x00000010055c7825 */ /* 0x000fe200078e025c */
[----:B------:R-:W-:Y:S01]  /*1630*/  ULOP3.LUT UR4, UR4, 0x3fff, URZ, 0xc0, !UPT ;  /* 0x00003fff04047892 */ /* 0x000fe2000f8ec03f */
[----:B------:R-:W-:Y:S01]  /*1640*/  LOP3.LUT R95, R95, 0x8, RZ, 0xc, !PT ;  /* 0x000000085f5f7812 */ /* 0x000fe200078e0cff */
[----:B------:R-:W-:Y:S01]  /*1650*/  ULOP3.LUT UR5, UR5, 0x3fff, URZ, 0xc0, !UPT ;  /* 0x00003fff05057892 */ /* 0x000fe2000f8ec03f */
[----:B------:R-:W-:Y:S01]  /*1660*/  VIADD R96, R94, UR42 ;  /* 0x0000002a5e607c36 */ /* 0x000fe20008000000 */
[----:B------:R-:W-:Y:S01]  /*1670*/  LOP3.LUT R97, R97, 0x18, RZ, 0x3c, !PT ;  /* 0x0000001861617812 */ /* 0x000fe200078e3cff */
[----:B------:R-:W-:Y:S01]  /*1680*/  VIADD R98, R98, UR6 ;  /* 0x0000000662627c36 */ /* 0x000fe20008000000 */
[----:B------:R-:W-:-:S02]  /*1690*/  ULOP3.LUT UR44, UR4, 0x10000, URZ, 0xfc, !UPT ;  /* 0x00010000042c7892 */ /* 0x000fc4000f8efc3f */
[----:B------:R-:W-:-:S12]  /*16a0*/  ULOP3.LUT UR45, UR5, 0x10000, URZ, 0xfc, !UPT ;  /* 0x00010000052d7892 */ /* 0x000fd8000f8efc3f */
.L_x_170:
[----:B------:R-:W-:Y:S01]  /*16b0*/  SHF.L.U32 R3, R101, 0x1f, RZ ;  /* 0x0000001f65037819 */ /* 0x000fe200000006ff */
[----:B------:R-:W-:Y:S02]  /*16c0*/  ULDC UR4, c[0x0][0x28c] ;  /* 0x0000a30000047ab9 */ /* 0x000fe40000000800 */
[----:B------:R-:W-:Y:S01]  /*16d0*/  ISETP.LT.AND P1, PT, RZ, UR4, PT ;  /* 0x00000004ff007c0c */ /* 0x000fe2000bf21270 */
[----:B-1----:R-:W1:Y:S02]  /*16e0*/  SYNCS.PHASECHK.TRANS64.TRYWAIT P0, [R94+UR42], R3 ;  /* 0x000000035e0075a7 */ /* 0x002e64000800016a */
[----:B-1-34-:R-:W-:Y:S10]  /*16f0*/  @!P0 BRA `(.L_x_19) ;  /* 0x0000005400008947 */ /* 0x01aff40003800000 */
.L_x_193:
[----:B------:R-:W-:Y:S05]  /*1700*/  @P1 BRA `(.L_x_20) ;  /* 0x0000000000401947 */ /* 0x000fea0003800000 */
[----:B------:R-:W-:Y:S01]  /*1710*/  MOV R0, 0x0 ;  /* 0x0000000000007802 */ /* 0x000fe20000000f00 */
[----:B------:R-:W-:Y:S01]  /*1720*/  ULDC.64 UR4, c[0x4][0x68] ;  /* 0x01001a0000047ab9 */ /* 0x000fe20000000a00 */
[----:B------:R-:W-:Y:S01]  /*1730*/  ULDC.64 UR6, c[0x4][0x8] ;  /* 0x0100020000067ab9 */ /* 0x000fe20000000a00 */
[----:B------:R-:W-:Y:S01]  /*1740*/  IMAD.U32 R4, RZ, RZ, UR4 ;  /* 0x00000004ff047e24 */ /* 0x000fe2000f8e00ff */
[----:B------:R2:W3:Y:S01]  /*1750*/  LDC.64 R14, c[0x4][R0] ;  /* 0x01000000000e7b82 */ /* 0x0004e20000000a00 */
[----:B------:R-:W-:Y:S01]  /*1760*/  IMAD.U32 R5, RZ, RZ, UR5 ;  /* 0x00000005ff057e24 */ /* 0x000fe2000f8e00ff */
[----:B------:R-:W-:Y:S01]  /*1770*/  ULDC.64 UR4, c[0x4][0x70] ;  /* 0x01001c0000047ab9 */ /* 0x000fe20000000a00 */
[----:B------:R-:W-:Y:S02]  /*1780*/  IMAD.U32 R10, RZ, RZ, UR6 ;  /* 0x00000006ff0a7e24 */ /* 0x000fe4000f8e00ff */
[----:B------:R-:W-:Y:S02]  /*1790*/  IMAD.U32 R6, RZ, RZ, UR4 ;  /* 0x00000004ff067e24 */ /* 0x000fe4000f8e00ff */
[----:B------:R-:W-:-:S02]  /*17a0*/  IMAD.U32 R7, RZ, RZ, UR5 ;  /* 0x00000005ff077e24 */ /* 0x000fc4000f8e00ff */
[----:B------:R-:W-:Y:S02]  /*17b0*/  IMAD.U32 R11, RZ, RZ, UR7 ;  /* 0x00000007ff0b7e24 */ /* 0x000fe4000f8e00ff */
[----:B------:R-:W-:Y:S02]  /*17c0*/  IMAD.MOV.U32 R8, RZ, RZ, 0x1e1 ;  /* 0x000001e1ff087424 */ /* 0x000fe400078e00ff */
[----:B0-----:R-:W-:Y:S02]  /*17d0*/  IMAD.MOV.U32 R12, RZ, RZ, 0x1 ;  /* 0x00000001ff0c7424 */ /* 0x001fe400078e00ff */
[----:B--2---:R-:W-:-:S07]  /*17e0*/  IMAD.MOV.U32 R13, RZ, RZ, RZ ;  /* 0x000000ffff0d7224 */ /* 0x004fce00078e00ff */
[----:B------:R-:W-:-:S07]  /*17f0*/  LEPC R20, `(.L_x_20) ;  /* 0x000000001014794e */ /* 0x000fce0000000000 */
[----:B-1-3-5:R-:W-:Y:S05]  /*1800*/  CALL.ABS.NOINC R14 ;  /* 0x000000000e007343 */ /* 0x02afea0003c00000 */
.L_x_20:
[----:B------:R-:W-:-:S04]  /*1810*/  LOP3.LUT R0, R16, 0x1, RZ, 0xfc, !PT ;  /* 0x0000000110007812 */ /* 0x000fc800078efcff */
[----:B------:R-:W-:-:S13]  /*1820*/  ISETP.NE.AND P0, PT, R0, 0x3, PT ;  /* 0x000000030000780c */ /* 0x000fda0003f05270 */
[----:B------:R-:W-:Y:S05]  /*1830*/  @!P0 BRA `(.L_x_21) ;  /* 0x0000000000048947 */ /* 0x000fea0003800000 */
[----:B------:R-:W-:Y:S01]  /*1840*/  BPT.TRAP 0x1 ;  /* 0x000000040000795c */ /* 0x000fe20000300000 */
.L_x_21:
[----:B-1----:R-:W-:Y:S02]  /*1850*/  IMAD.U32 R3, RZ, RZ, UR38 ;  /* 0x00000026ff037e24 */ /* 0x002fe4000f8e00ff */
[----:B------:R-:W-:-:S03]  /*1860*/  IMAD.U32 R0, RZ, RZ, UR39 ;  /* 0x00000027ff007e24 */ /* 0x000fc6000f8e00ff */
[----:B------:R-:W-:Y:S02]  /*1870*/  LEA R3, R3, UR41, 0x3 ;  /* 0x0000002903037c11 */ /* 0x000fe4000f8e18ff */
[----:B------:R-:W-:-:S04]  /*1880*/  SHF.L.U32 R0, R0, 0x1f, RZ ;  /* 0x0000001f00007819 */ /* 0x000fc800000006ff */
[----:B------:R1:W2:Y:S01]  /*1890*/  SYNCS.PHASECHK.TRANS64.TRYWAIT P1, [R3+URZ], R0 ;  /* 0x00000000030075a7 */ /* 0x0002a2000802017f */
[----:B------:R-:W-:Y:S05]  /*18a0*/  @!P0 BRA `(.L_x_22) ;  /* 0x0000000000048947 */ /* 0x000fea0003800000 */
[----:B------:R-:W-:Y:S01]  /*18b0*/  BPT.TRAP 0x1 ;  /* 0x000000040000795c */ /* 0x000fe20000300000 */
.L_x_22:
[----:B--2---:R-:W-:Y:S05]  /*18c0*/  @P1 BRA `(.L_x_23) ;  /* 0x0000000000081947 */ /* 0x004fea0003800000 */
[----:B------:R-:W2:Y:S02]  /*18d0*/  SYNCS.PHASECHK.TRANS64.TRYWAIT P1, [R3+URZ], R0 ;  /* 0x00000000030075a7 */ /* 0x000ea4000802017f */
[----:B--2---:R-:W-:Y:S05]  /*18e0*/  @!P1 BRA `(.L_x_24) ;  /* 0x0000005000989947 */ /* 0x004fea0003800000 */
.L_x_23:
[----:B------:R-:W-:Y:S05]  /*18f0*/  WARPSYNC.ALL ;  /* 0x0000000000007948 */ /* 0x000fea0003800000 */
[----:B------:R-:W-:Y:S01]  /*1900*/  ULEA UR4, UR38, UR44, 0x8 ;  /* 0x0000002c26047291 */ /* 0x000fe2000f8e403f */
[----:B------:R-:W-:Y:S01]  /*1910*/  WARPGROUP.ARRIVE ;  /* 0x00000000000079c5 */ /* 0x000fe20000000000 */
[----:B------:R-:W-:Y:S01]  /*1920*/  ULEA UR6, UR38, UR45, 0x9 ;  /* 0x0000002d26067291 */ /* 0x000fe2000f8e483f */
[----:B-12---:R-:W-:Y:S01]  /*1930*/  IMAD.U32 R0, RZ, RZ, UR43 ;  /* 0x0000002bff007e24 */ /* 0x006fe2000f8e00ff */
[----:B------:R-:W-:Y:S01]  /*1940*/  UMOV UR5, 0x80000020 ;  /* 0x8000002000057882 */ /* 0x000fe20000000000 */
[----:B------:R-:W-:-:S03]  /*1950*/  UMOV UR7, 0x80000020 ;  /* 0x8000002000077882 */ /* 0x000fc60000000000 */
[----:B------:R-:W-:-:S03]  /*1960*/  ISETP.GE.AND P1, PT, R0, 0x1, PT ;  /* 0x000000010000780c */ /* 0x000fc60003f26270 */
[----:B------:R-:W-:Y:S01]  /*1970*/  IGMMA.64x128x32.S8.S8 R24, gdesc[UR4], RZ, !UPT, gsb0 ;  /* 0x03600000041879f1 */ /* 0x000fe2000c0410ff */
[----:B------:R-:W-:Y:S02]  /*1980*/  UIADD3 UR4, UR4, 0x2, URZ ;  /* 0x0000000204047890 */ /* 0x000fe4000fffe03f */
[----:B------:R-:W-:Y:S01]  /*1990*/  UIADD3 UR6, UR6, 0x2, URZ ;  /* 0x0000000206067890 */ /* 0x000fe2000fffe03f */
[----:B------:R-:W-:Y:S01]  /*19a0*/  UMOV UR5, 0x80000020 ;  /* 0x8000002000057882 */ /* 0x000fe20000000000 */
[----:B------:R-:W-:Y:S01]  /*19b0*/  UMOV UR7, 0x80000020 ;  /* 0x8000002000077882 */ /* 0x000fe20000000000 */
[----:B------:R-:W-:Y:S02]  /*19c0*/  WARPGROUP.DEPBAR.LE gsb0, 0x0 ;  /* 0x00008000000079c5 */ /* 0x000fe40000010000 */
[----:B------:R-:W-:-:S06]  /*19d0*/  WARPGROUP.ARRIVE ;  /* 0x00000000000079c5 */ /* 0x000fcc0000000000 */
[----:B------:R-:W-:Y:S03]  /*19e0*/  IGMMA.64x128x32.S8.S8 R24, gdesc[UR4], R24, gsb0 ;  /* 0x03600000041879f1 */ /* 0x000fe60008041018 */
[----:B------:R-:W-:Y:S02]  /*19f0*/  WARPGROUP.DEPBAR.LE gsb0, 0x0 ;  /* 0x00008000000079c5 */ /* 0x000fe40000010000 */
[----:B------:R-:W-:Y:S05]  /*1a00*/  @!P1 BRA `(.L_x_25) ;  /* 0x0000000000d49947 */ /* 0x000fea0003800000 */
[----:B------:R-:W-:Y:S01]  /*1a10*/  UIADD3 UR4, UR38, 0x1, URZ ;  /* 0x0000000126047890 */ /* 0x000fe2000fffe03f */
[----:B------:R-:W-:Y:S02]  /*1a20*/  IMAD.U32 R0, RZ, RZ, UR43 ;  /* 0x0000002bff007e24 */ /* 0x000fe4000f8e00ff */
[----:B------:R-:W-:Y:S01]  /*1a30*/  IMAD.U32 R3, RZ, RZ, UR38 ;  /* 0x00000026ff037e24 */ /* 0x000fe2000f8e00ff */
[----:B------:R-:W-:-:S04]  /*1a40*/  UISETP.NE.AND UP0, UPT, UR4, 0x5, UPT ;  /* 0x000000050400788c */ /* 0x000fc8000bf05270 */
[----:B------:R-:W-:Y:S02]  /*1a50*/  USEL UR5, URZ, 0x1, UP0 ;  /* 0x000000013f057887 */ /* 0x000fe40008000000 */
[----:B------:R-:W-:Y:S02]  /*1a60*/  USEL UR8, UR4, URZ, UP0 ;  /* 0x0000003f04087287 */ /* 0x000fe40008000000 */
[----:B------:R-:W-:-:S06]  /*1a70*/  ULOP3.LUT UR5, UR39, UR5, URZ, 0x3c, !UPT ;  /* 0x0000000527057292 */ /* 0x000fcc000f8e3c3f */
[----:B------:R-:W-:-:S07]  /*1a80*/  IMAD.U32 R6, RZ, RZ, UR5 ;  /* 0x00000005ff067e24 */ /* 0x000fce000f8e00ff */
.L_x_32:
[----:B------:R-:W-:Y:S05]  /*1a90*/  @!P0 BRA `(.L_x_26) ;  /* 0x0000000000048947 */ /* 0x000fea0003800000 */
[----:B------:R-:W-:Y:S01]  /*1aa0*/  BPT.TRAP 0x1 ;  /* 0x000000040000795c */ /* 0x000fe20000300000 */
.L_x_26:
[----:B------:R-:W-:Y:S01]  /*1ab0*/  ULEA UR4, UR8, UR41, 0x3 ;  /* 0x0000002908047291 */ /* 0x000fe2000f8e183f */
[----:B------:R-:W-:-:S08]  /*1ac0*/  SHF.L.U32 R4, R6, 0x1f, RZ ;  /* 0x0000001f06047819 */ /* 0x000fd000000006ff */
[----:B------:R1:W2:Y:S01]  /*1ad0*/  SYNCS.PHASECHK.TRANS64.TRYWAIT P1, [UR4], R4 ;  /* 0x00000004ff0075a7 */ /* 0x0002a20008020144 */
[----:B------:R-:W-:Y:S05]  /*1ae0*/  @!P0 BRA `(.L_x_27) ;  /* 0x0000000000048947 */ /* 0x000fea0003800000 */
[----:B------:R-:W-:Y:S01]  /*1af0*/  BPT.TRAP 0x1 ;  /* 0x000000040000795c */ /* 0x000fe20000300000 */
.L_x_27:
[----:B--2---:R-:W-:Y:S05]  /*1b00*/  @P1 BRA `(.L_x_28) ;  /* 0x0000000000081947 */ /* 0x004fea0003800000 */
[----:B------:R-:W2:Y:S02]  /*1b10*/  SYNCS.PHASECHK.TRANS64.TRYWAIT P1, [UR4], R4 ;  /* 0x00000004ff0075a7 */ /* 0x000ea40008020144 */
[----:B--2---:R-:W-:Y:S05]  /*1b20*/  @!P1 BRA `(.L_x_29) ;  /* 0x00000050001c9947 */ /* 0x004fea0003800000 */
.L_x_28:
[----:B------:R-:W-:Y:S01]  /*1b30*/  ULEA UR4, UR8, UR44, 0x8 ;  /* 0x0000002c08047291 */ /* 0x000fe2000f8e403f */
[----:B------:R-:W-:Y:S01]  /*1b40*/  WARPGROUP.ARRIVE ;  /* 0x00000000000079c5 */ /* 0x000fe20000000000 */
[----:B------:R-:W-:Y:S01]  /*1b50*/  ULEA UR6, UR8, UR45, 0x9 ;  /* 0x0000002d08067291 */ /* 0x000fe2000f8e483f */
[----:B------:R-:W-:Y:S01]  /*1b60*/  UMOV UR5, 0x80000020 ;  /* 0x8000002000057882 */ /* 0x000fe20000000000 */
[----:B------:R-:W-:-:S07]  /*1b70*/  UMOV UR7, 0x80000020 ;  /* 0x8000002000077882 */ /* 0x000fce0000000000 */
[----:B------:R-:W-:Y:S01]  /*1b80*/  IGMMA.64x128x32.S8.S8 R24, gdesc[UR4], R24, gsb0 ;  /* 0x03600000041879f1 */ /* 0x000fe20008041018 */
        /* <DEDUP_REMOVED lines=9> */
[----:B------:R-:W-:Y:S01]  /*1c20*/  BPT.TRAP 0x1 ;  /* 0x000000040000795c */ /* 0x000fe20000300000 */
.L_x_30:
[----:B------:R-:W-:-:S13]  /*1c30*/  ISETP.NE.AND P1, PT, R100, RZ, PT ;  /* 0x000000ff6400720c */ /* 0x000fda0003f25270 */
[----:B-12---:R-:W-:-:S05]  /*1c40*/  @P1 LEA R4, R3, UR41, 0x3 ;  /* 0x0000002903041c11 */ /* 0x006fca000f8e18ff */
[----:B------:R-:W-:-:S05]  /*1c50*/  @P1 VIADD R5, R4, 0x28 ;  /* 0x0000002804051836 */ /* 0x000fca0000000000 */
[----:B------:R-:W-:-:S04]  /*1c60*/  @P1 PRMT R5, R88, 0x654, R5 ;  /* 0x0000065458051816 */ /* 0x000fc80000000005 */
[----:B------:R1:W-:Y:S01]  /*1c70*/  @P1 SYNCS.ARRIVE.TRANS64.RED.A1T0 RZ, [R5+URZ], RZ ;  /* 0x000000ff05ff19a7 */ /* 0x0003e2000810043f */
[----:B------:R-:W-:-:S13]  /*1c80*/  ISETP.GT.U32.AND P1, PT, R16, 0x1, PT ;  /* 0x000000011000780c */ /* 0x000fda0003f24070 */
[----:B-1----:R-:W-:Y:S05]  /*1c90*/  @P1 BRA `(.L_x_31) ;  /* 0x0000000000041947 */ /* 0x002fea0003800000 */
[----:B------:R-:W-:Y:S01]  /*1ca0*/  BPT.TRAP 0x1 ;  /* 0x000000040000795c */ /* 0x000fe20000300000 */
.L_x_31:
[----:B------:R-:W-:Y:S01]  /*1cb0*/  UIADD3 UR8, UR8, 0x1, URZ ;  /* 0x0000000108087890 */ /* 0x000fe2000fffe03f */
[C---:B------:R-:W-:Y:S01]  /*1cc0*/  ISETP.GT.AND P2, PT, R0.reuse, 0x1, PT ;  /* 0x000000010000780c */ /* 0x040fe20003f44270 */
[----:B------:R-:W-:Y:S02]  /*1cd0*/  VIADD R3, R3, 0x1 ;  /* 0x0000000103037836 */ /* 0x000fe40000000000 */
[----:B------:R-:W-:Y:S01]  /*1ce0*/  UISETP.NE.AND UP0, UPT, UR8, 0x5, UPT ;  /* 0x000000050800788c */ /* 0x000fe2000bf05270 */
[----:B------:R-:W-:Y:S02]  /*1cf0*/  VIADD R0, R0, 0xffffffff ;  /* 0xffffffff00007836 */ /* 0x000fe40000000000 */
[C---:B------:R-:W-:Y:S01]  /*1d00*/  ISETP.NE.AND P1, PT, R3.reuse, 0x5, PT ;  /* 0x000000050300780c */ /* 0x040fe20003f25270 */
[----:B------:R-:W-:Y:S02]  /*1d10*/  USEL UR4, URZ, 0x1, UP0 ;  /* 0x000000013f047887 */ /* 0x000fe40008000000 */
[----:B------:R-:W-:Y:S01]  /*1d20*/  USEL UR8, UR8, URZ, UP0 ;  /* 0x0000003f08087287 */ /* 0x000fe20008000000 */
[----:B------:R-:W-:-:S03]  /*1d30*/  SEL R3, R3, RZ, P1 ;  /* 0x000000ff03037207 */ /* 0x000fc60000800000 */
[----:B------:R-:W-:Y:S01]  /*1d40*/  LOP3.LUT R6, R6, UR4, RZ, 0x3c, !PT ;  /* 0x0000000406067c12 */ /* 0x000fe2000f8e3cff */
[----:B------:R-:W-:Y:S07]  /*1d50*/  @P2 BRA `(.L_x_32) ;  /* 0xfffffffc004c2947 */ /* 0x000fee000383ffff */
.L_x_25:
[----:B------:R-:W1:Y:S01]  /*1d60*/  LDC R0, c[0x0][0x28c] ;  /* 0x0000a300ff007b82 */ /* 0x000e620000000800 */
[----:B------:R2:W-:Y:S01]  /*1d70*/  SYNCS.ARRIVE.TRANS64.A1T0 RZ, [R95+UR47], RZ ;  /* 0x000000ff5fff79a7 */ /* 0x0005e2000810002f */
[----:B-1----:R-:W-:-:S13]  /*1d80*/  ISETP.GE.AND P1, PT, R0, 0x1, PT ;  /* 0x000000010000780c */ /* 0x002fda0003f26270 */
[----:B--2---:R-:W-:Y:S05]  /*1d90*/  @!P1 BRA `(.L_x_33) ;  /* 0x0000000000449947 */ /* 0x004fea0003800000 */
[----:B------:R-:W-:Y:S05]  /*1da0*/  @!P0 BRA `(.L_x_34) ;  /* 0x0000000000048947 */ /* 0x000fea0003800000 */
[----:B------:R-:W-:Y:S01]  /*1db0*/  BPT.TRAP 0x1 ;  /* 0x000000040000795c */ /* 0x000fe20000300000 */
.L_x_34:
[----:B------:R-:W-:-:S13]  /*1dc0*/  ISETP.NE.AND P0, PT, R100, RZ, PT ;  /* 0x000000ff6400720c */ /* 0x000fda0003f05270 */
[----:B------:R-:W-:-:S05]  /*1dd0*/  VOTEU.ANY UP0, P0 ;  /* 0x00000000003f7886 */ /* 0x000fca0000000100 */
[----:B------:R-:W-:-:S06]  /*1de0*/  @UP0 UIADD3 UR4, UR43, UR38, URZ ;  /* 0x000000262b040290 */ /* 0x000fcc000fffe03f */
[----:B------:R-:W-:Y:S02]  /*1df0*/  IMAD.U32 R4, RZ, RZ, UR4 ;  /* 0x00000004ff047e24 */ /* 0x000fe4000f8e00ff */
[----:B------:R-:W-:Y:S02]  /*1e00*/  IMAD.U32 R3, RZ, RZ, UR4 ;  /* 0x00000004ff037e24 */ /* 0x000fe4000f8e00ff */
[----:B------:R-:W-:-:S05]  /*1e10*/  @P0 IMAD.WIDE.U32 R4, R4, -0x33333333, RZ ;  /* 0xcccccccd04040825 */ /* 0x000fca00078e00ff */
[----:B------:R-:W-:-:S05]  /*1e20*/  @P0 SHF.R.U32.HI R0, RZ, 0x2, R5 ;  /* 0x00000002ff000819 */ /* 0x000fca0000011605 */
[----:B------:R-:W-:-:S05]  /*1e30*/  @P0 IMAD R0, R0, -0x5, R3 ;  /* 0xfffffffb00000824 */ /* 0x000fca00078e0203 */
[----:B------:R-:W-:-:S05]  /*1e40*/  @P0 LEA R0, R0, UR41, 0x3 ;  /* 0x0000002900000c11 */ /* 0x000fca000f8e18ff */
[----:B------:R-:W-:-:S05]  /*1e50*/  @P0 VIADD R3, R0, 0x28 ;  /* 0x0000002800030836 */ /* 0x000fca0000000000 */
[----:B------:R-:W-:-:S04]  /*1e60*/  @P0 PRMT R3, R88, 0x654, R3 ;  /* 0x0000065458030816 */ /* 0x000fc80000000003 */
[----:B------:R1:W-:Y:S01]  /*1e70*/  @P0 SYNCS.ARRIVE.TRANS64.RED.A1T0 RZ, [R3+URZ], RZ ;  /* 0x000000ff03ff09a7 */ /* 0x0003e2000810043f */
[----:B------:R-:W-:-:S13]  /*1e80*/  ISETP.GT.U32.AND P0, PT, R16, 0x1, PT ;  /* 0x000000011000780c */ /* 0x000fda0003f04070 */
[----:B-1----:R-:W-:Y:S05]  /*1e90*/  @P0 BRA `(.L_x_33) ;  /* 0x0000000000040947 */ /* 0x002fea0003800000 */
[----:B------:R-:W-:Y:S01]  /*1ea0*/  BPT.TRAP 0x1 ;  /* 0x000000040000795c */ /* 0x000fe20000300000 */
.L_x_33:
[----:B------:R-:W-:Y:S01]  /*1eb0*/  SHF.L.U32 R3, R101, 0x1f, RZ ;  /* 0x0000001f65037819 */ /* 0x000fe200000006ff */
[----:B------:R-:W-:Y:S01]  /*1ec0*/  UIADD3 UR38, UR46, UR38, URZ ;  /* 0x000000262e267290 */ /* 0x000fe2000fffe03f */
[----:B------:R-:W1:Y:S01]  /*1ed0*/  LDC R14, c[0x0][0x288] ;  /* 0x0000a200ff0e7b82 */ /* 0x000e620000000800 */
[----:B------:R-:W-:Y:S01]  /*1ee0*/  UISETP.GE.U32.AND UP1, UPT, UR46, 0x5, UPT ;  /* 0x000000052e00788c */ /* 0x000fe2000bf26070 */
[----:B------:R-:W-:Y:S01]  /*1ef0*/  IMAD.SHL.U32 R8, R91, 0x2, RZ ;  /* 0x000000025b087824 */ /* 0x000fe200078e00ff */
[----:B------:R-:W-:Y:S02]  /*1f00*/  UISETP.GT.U32.AND UP0, UPT, UR38, 0x4, UPT ;  /* 0x000000042600788c */ /* 0x000fe4000bf04070 */
[----:B------:R-:W-:Y:S02]  /*1f10*/  UIMAD.WIDE.U32 UR4, UR38, -0x33333333, URZ ;  /* 0xcccccccd260478a5 */ /* 0x000fe4000f8e003f */
[----:B------:R-:W-:Y:S01]  /*1f20*/  UISETP.LT.U32.AND UP0, UPT, UR46, 0x5, UP0 ;  /* 0x000000052e00788c */ /* 0x000fe20008701070 */
[----:B------:R-:W2:Y:S01]  /*1f30*/  SYNCS.PHASECHK.TRANS64.TRYWAIT P0, [R94+UR42+0x10], R3 ;  /* 0x000010035e0075a7 */ /* 0x000ea2000800016a */
[----:B------:R-:W-:Y:S01]  /*1f40*/  USHF.R.U32.HI UR4, URZ, 0x2, UR5 ;  /* 0x000000023f047899 */ /* 0x000fe20008011605 */
[----:B------:R-:W-:Y:S01]  /*1f50*/  SHF.R.S32.HI R9, RZ, 0x1f, R8 ;  /* 0x0000001fff097819 */ /* 0x000fe20000011408 */
[----:B------:R-:W-:-:S02]  /*1f60*/  USEL UR6, URZ, 0x1, !UP0 ;  /* 0x000000013f067887 */ /* 0x000fc4000c000000 */
[----:B------:R-:W-:Y:S02]  /*1f70*/  UIMAD UR38, UR4, -0x5, UR38 ;  /* 0xfffffffb042678a4 */ /* 0x000fe4000f8e0226 */
[----:B------:R-:W-:-:S04]  /*1f80*/  ULOP3.LUT UR39, UR39, UR6, URZ, 0x3c, !UPT ;  /* 0x0000000627277292 */ /* 0x000fc8000f8e3c3f */
[----:B------:R-:W-:Y:S01]  /*1f90*/  @UP1 ULOP3.LUT UR39, UR39, 0x1, UR4, 0x78, !UPT ;  /* 0x0000000127271892 */ /* 0x000fe2000f8e7804 */
[----:B-12---:R-:W-:Y:S11]  /*1fa0*/  @!P0 BRA `(.L_x_35) ;  /* 0x0000004c00148947 */ /* 0x006ff60003800000 */
.L_x_194:
[----:B-1----:R-:W-:Y:S01]  /*1fb0*/  IMAD.SHL.U32 R3, R19, 0x40, RZ ;  /* 0x0000004013037824 */ /* 0x002fe200078e00ff */
[----:B------:R-:W-:Y:S01]  /*1fc0*/  ULDC UR6, c[0x0][0x284] ;  /* 0x0000a10000067ab9 */ /* 0x000fe20000000800 */
[----:B------:R-:W-:Y:S01]  /*1fd0*/  IMAD.SHL.U32 R15, R22, 0x80, RZ ;  /* 0x00000080160f7824 */ /* 0x000fe200078e00ff */
[----:B------:R-:W-:Y:S01]  /*1fe0*/  SHF.R.S32.HI R104, RZ, 0x1f, R2 ;  /* 0x0000001fff687819 */ /* 0x000fe20000011402 */
[----:B------:R-:W-:Y:S01]  /*1ff0*/  ULDC.64 UR4, c[0x0][0x5d0] ;  /* 0x0001740000047ab9 */ /* 0x000fe20000000a00 */
[----:B------:R-:W-:Y:S01]  /*2000*/  ISETP.GE.AND P0, PT, R3, UR6, PT ;  /* 0x0000000603007c0c */ /* 0x000fe2000bf06270 */
[----:B------:R-:W-:Y:S01]  /*2010*/  IMAD.WIDE.U32 R4, R2, UR4, R8 ;  /* 0x0000000402047c25 */ /* 0x000fe2000f8e0008 */
[----:B------:R-:W-:Y:S02]  /*2020*/  SHF.R.S32.HI R22, RZ, 0x1f, R15 ;  /* 0x0000001fff167819 */ /* 0x000fe4000001140f */
[C---:B------:R-:W-:Y:S01]  /*2030*/  ISETP.GE.OR P0, PT, R15.reuse, R14, P0 ;  /* 0x0000000e0f00720c */ /* 0x040fe20000706670 */
[----:B------:R-:W-:Y:S01]  /*2040*/  IMAD R7, R104, UR4, RZ ;  /* 0x0000000468077c24 */ /* 0x000fe2000f8e02ff */
[----:B------:R-:W-:-:S03]  /*2050*/  IADD3 R4, P1, R15, R4, RZ ;  /* 0x000000040f047210 */ /* 0x000fc60007f3e0ff */
[----:B------:R-:W-:-:S05]  /*2060*/  IMAD R7, R2, UR5, R7 ;  /* 0x0000000502077c24 */ /* 0x000fca000f8e0207 */
[----:B------:R-:W-:-:S03]  /*2070*/  IADD3.X R5, R22, R5, R7, P1, !PT ;  /* 0x0000000516057210 */ /* 0x000fc60000ffe407 */
[----:B------:R-:W-:Y:S05]  /*2080*/  @P0 BRA `(.L_x_36) ;  /* 0x0000003000b00947 */ /* 0x000fea0003800000 */
[----:B------:R-:W1:Y:S01]  /*2090*/  LDC.64 R10, c[0x0][0x5c8] ;  /* 0x00017200ff0a7b82 */ /* 0x000e620000000a00 */
[----:B0-----:R-:W-:Y:S01]  /*20a0*/  IMAD.WIDE R12, R19, 0x40, R92 ;  /* 0x00000040130c7825 */ /* 0x001fe200078e025c */
[----:B------:R-:W-:Y:S01]  /*20b0*/  ULDC.64 UR4, c[0x0][0x5c0] ;  /* 0x0001700000047ab9 */ /* 0x000fe20000000a00 */
[----:B------:R-:W-:Y:S02]  /*20c0*/  BSSY B0, `(.L_x_36) ;  /* 0x0000328000007945 */ /* 0x000fe40003800000 */
[----:B------:R-:W-:Y:S02]  /*20d0*/  IMAD.IADD R19, R98, 0x1, -R3 ;  /* 0x0000000162137824 */ /* 0x000fe400078e0a03 */
[-C--:B-1----:R-:W-:Y:S02]  /*20e0*/  IMAD R0, R13, R10.reuse, RZ ;  /* 0x0000000a0d007224 */ /* 0x082fe400078e02ff */
[----:B------:R-:W-:-:S04]  /*20f0*/  IMAD.WIDE.U32 R4, R12, R10, R4 ;  /* 0x0000000a0c047225 */ /* 0x000fc800078e0004 */
[----:B------:R-:W-:Y:S01]  /*2100*/  IMAD R7, R12, R11, R0 ;  /* 0x0000000b0c077224 */ /* 0x000fe200078e0200 */
[----:B------:R-:W-:Y:S01]  /*2110*/  IADD3 R4, P0, R4, UR4, RZ ;  /* 0x0000000404047c10 */ /* 0x000fe2000ff1e0ff */
[----:B------:R-:W-:Y:S02]  /*2120*/  IMAD R0, R91, -0x2, R14 ;  /* 0xfffffffe5b007824 */ /* 0x000fe400078e020e */
[----:B------:R-:W-:Y:S01]  /*2130*/  IMAD.IADD R7, R5, 0x1, R7 ;  /* 0x0000000105077824 */ /* 0x000fe200078e0207 */
[----:B------:R-:W-:Y:S01]  /*2140*/  LEA R6, P1, R10, R4, 0x3 ;  /* 0x000000040a067211 */ /* 0x000fe200078218ff */
[----:B------:R-:W-:-:S03]  /*2150*/  IMAD.IADD R0, R0, 0x1, -R15 ;  /* 0x0000000100007824 */ /* 0x000fc600078e0a0f */
[----:B------:R-:W-:Y:S02]  /*2160*/  IADD3.X R5, R7, UR5, RZ, P0, !PT ;  /* 0x0000000507057c10 */ /* 0x000fe400087fe4ff */
[----:B-----5:R-:W-:Y:S02]  /*2170*/  ISETP.NE.AND P0, PT, R90, RZ, PT ;  /* 0x000000ff5a00720c */ /* 0x020fe40003f05270 */
[----:B------:R-:W-:-:S11]  /*2180*/  LEA.HI.X R7, R10, R5, R11, 0x3, P1 ;  /* 0x000000050a077211 */ /* 0x000fd600008f1c0b */
[----:B------:R-:W-:Y:S05]  /*2190*/  @!P0 BRA `(.L_x_37) ;  /* 0x0000002400608947 */ /* 0x000fea0003800000 */
[----:B------:R-:W0:Y:S01]  /*21a0*/  LDC.64 R20, c[0x0][0x5b0] ;  /* 0x00016c00ff147b82 */ /* 0x000e220000000a00 */
[----:B------:R-:W-:Y:S01]  /*21b0*/  ULDC.64 UR4, c[0x0][0x5b8] ;  /* 0x00016e0000047ab9 */ /* 0x000fe20000000a00 */
[----:B------:R-:W-:Y:S01]  /*21c0*/  ISETP.GE.AND P1, PT, R19, 0x1, PT ;  /* 0x000000011300780c */ /* 0x000fe20003f26270 */
[----:B------:R-:W-:Y:S01]  /*21d0*/  IMAD.WIDE.U32 R8, R2, UR4, R8 ;  /* 0x0000000402087c25 */ /* 0x000fe2000f8e0008 */
[----:B------:R-:W-:Y:S02]  /*21e0*/  BSSY B1, `(.L_x_38) ;  /* 0x000000e000017945 */ /* 0x000fe40003800000 */
[----:B------:R-:W-:Y:S01]  /*21f0*/  ISETP.LT.OR P2, PT, R0, 0x1, !P1 ;  /* 0x000000010000780c */ /* 0x000fe20004f41670 */
[----:B------:R-:W-:Y:S01]  /*2200*/  IMAD R3, R104, UR4, RZ ;  /* 0x0000000468037c24 */ /* 0x000fe2000f8e02ff */
[----:B------:R-:W1:Y:S01]  /*2210*/  LDC.64 R102, c[0x0][0x5a8] ;  /* 0x00016a00ff667b82 */ /* 0x000e620000000a00 */
[----:B------:R-:W-:Y:S02]  /*2220*/  IADD3 R10, P0, R15, R8, RZ ;  /* 0x000000080f0a7210 */ /* 0x000fe40007f1e0ff */
[----:B------:R-:W-:-:S05]  /*2230*/  IMAD R3, R2, UR5, R3 ;  /* 0x0000000502037c24 */ /* 0x000fca000f8e0203 */
[----:B------:R-:W-:Y:S01]  /*2240*/  IADD3.X R11, R22, R9, R3, P0, !PT ;  /* 0x00000009160b7210 */ /* 0x000fe200007fe403 */
[-C--:B0-----:R-:W-:Y:S02]  /*2250*/  IMAD R8, R13, R20.reuse, RZ ;  /* 0x000000140d087224 */ /* 0x081fe400078e02ff */
[----:B------:R-:W-:-:S04]  /*2260*/  IMAD.WIDE.U32 R2, R12, R20, R10 ;  /* 0x000000140c027225 */ /* 0x000fc800078e000a */
[----:B------:R-:W-:Y:S01]  /*2270*/  IMAD R15, R12, R21, R8 ;  /* 0x000000150c0f7224 */ /* 0x000fe200078e0208 */
[----:B-1----:R-:W-:-:S04]  /*2280*/  IADD3 R2, P0, R2, R102, RZ ;  /* 0x0000006602027210 */ /* 0x002fc80007f1e0ff */
[----:B------:R-:W-:Y:S01]  /*2290*/  IADD3.X R3, R103, R3, R15, P0, !PT ;  /* 0x0000000367037210 */ /* 0x000fe200007fe40f */
[----:B------:R-:W-:Y:S08]  /*22a0*/  @P2 BRA `(.L_x_39) ;  /* 0x0000000000042947 */ /* 0x000ff00003800000 */
[----:B------:R0:W5:Y:S02]  /*22b0*/  LDG.E.U8 R99, desc[UR36][R2.64] ;  /* 0x0000002402637981 */ /* 0x000164000c1e1100 */
.L_x_39:
[----:B------:R-:W-:Y:S05]  /*22c0*/  BSYNC B1 ;  /* 0x0000000000017941 */ /* 0x000fea0003800000 */
.L_x_38:
[----:B-----5:R-:W-:Y:S01]  /*22d0*/  LOP3.LUT R8, R99, 0xffff, RZ, 0xc0, !PT ;  /* 0x0000ffff63087812 */ /* 0x020fe200078ec0ff */
[----:B------:R-:W-:Y:S01]  /*22e0*/  BSSY B1, `(.L_x_40) ;  /* 0x0000010000017945 */ /* 0x000fe20003800000 */
[----:B------:R-:W-:Y:S02]  /*22f0*/  SHF.L.U64.HI R9, R20, 0x3, R21 ;  /* 0x0000000314097819 */ /* 0x000fe40000010215 */
[----:B------:R-:W-:Y:S01]  /*2300*/  PRMT R13, R8, 0x8880, RZ ;  /* 0x00008880080d7816 */ /* 0x000fe200000000ff */
[----:B------:R-:W-:Y:S01]  /*2310*/  IMAD.SHL.U32 R8, R20, 0x8, RZ ;  /* 0x0000000814087824 */ /* 0x000fe200078e00ff */
[----:B------:R-:W-:-:S03]  /*2320*/  ISETP.GE.AND P0, PT, R19, 0x9, PT ;  /* 0x000000091300780c */ /* 0x000fc60003f06270 */
[----:B------:R-:W-:Y:S02]  /*2330*/  IMAD R14, R13, R90, RZ ;  /* 0x0000005a0d0e7224 */ /* 0x000fe400078e02ff */
[----:B------:R-:W-:-:S04]  /*2340*/  IMAD.WIDE.U32 R8, R12, R20, R8 ;  /* 0x000000140c087225 */ /* 0x000fc800078e0008 */
[----:B------:R-:W-:Y:S01]  /*2350*/  @!P2 IMAD R13, R24, R89, R14 ;  /* 0x00000059180da224 */ /* 0x000fe200078e020e */
[----:B------:R-:W-:Y:S01]  /*2360*/  IADD3 R8, P3, P4, R10, R102, R8 ;  /* 0x000000660a087210 */ /* 0x000fe20007c7e008 */
[----:B------:R-:W-:-:S03]  /*2370*/  IMAD.IADD R12, R15, 0x1, R9 ;  /* 0x000000010f0c7824 */ /* 0x000fc600078e0209 */
[----:B------:R1:W-:Y:S01]  /*2380*/  @!P2 STG.E.U8 desc[UR36][R4.64], R13 ;  /* 0x0000000d0400a986 */ /* 0x0003e2000c101124 */
[----:B------:R-:W-:-:S13]  /*2390*/  ISETP.LT.OR P2, PT, R0, 0x2, !P1 ;  /* 0x000000020000780c */ /* 0x000fda0004f41670 */
[----:B-1----:R-:W-:Y:S05]  /*23a0*/  @P2 BRA `(.L_x_41) ;  /* 0x00000000000c2947 */ /* 0x002fea0003800000 */
[----:B------:R-:W2:Y:S02]  /*23b0*/  LDG.E.U8 R99, desc[UR36][R2.64+0x1] ;  /* 0x0000012402637981 */ /* 0x000ea4000c1e1100 */
[----:B--2---:R-:W-:-:S05]  /*23c0*/  PRMT R13, R99, 0x8880, RZ ;  /* 0x00008880630d7816 */ /* 0x004fca00000000ff */
[----:B------:R-:W-:-:S07]  /*23d0*/  IMAD R14, R13, R90, RZ ;  /* 0x0000005a0d0e7224 */ /* 0x000fce00078e02ff */
.L_x_41:
[----:B------:R-:W-:Y:S05]  /*23e0*/  BSYNC B1 ;  /* 0x0000000000017941 */ /* 0x000fea0003800000 */
.L_x_40:
[----:B------:R-:W-:Y:S01]  /*23f0*/  IADD3.X R9, R11, R103, R12, P3, P4 ;  /* 0x000000670b097210 */ /* 0x000fe20001fe840c */
[----:B------:R-:W-:Y:S01]  /*2400*/  @!P2 IMAD R25, R25, R89, R14 ;  /* 0x000000591919a224 */ /* 0x000fe200078e020e */
[C---:B------:R-:W-:Y:S01]  /*2410*/  ISETP.LT.OR P3, PT, R0.reuse, 0x1, !P0 ;  /* 0x000000010000780c */ /* 0x040fe20004761670 */
[----:B------:R-:W-:Y:S01]  /*2420*/  BSSY B1, `(.L_x_42) ;  /* 0x0000008000017945 */ /* 0x000fe20003800000 */
[C---:B------:R-:W-:Y:S02]  /*2430*/  ISETP.LT.OR P4, PT, R0.reuse, 0x9, !P1 ;  /* 0x000000090000780c */ /* 0x040fe40004f81670 */
[----:B------:R1:W-:Y:S01]  /*2440*/  @!P2 STG.E.U8 desc[UR36][R4.64+0x1], R25 ;  /* 0x000001190400a986 */ /* 0x0003e2000c101124 */
[----:B------:R-:W-:-:S08]  /*2450*/  ISETP.LT.OR P2, PT, R0, 0x2, !P0 ;  /* 0x000000020000780c */ /* 0x000fd00004741670 */
[----:B------:R-:W-:Y:S05]  /*2460*/  @P3 BRA `(.L_x_43) ;  /* 0x00000000000c3947 */ /* 0x000fea0003800000 */
[----:B------:R-:W2:Y:S02]  /*2470*/  LDG.E.U8 R99, desc[UR36][R8.64] ;  /* 0x0000002408637981 */ /* 0x000ea4000c1e1100 */
[----:B--2---:R-:W-:-:S05]  /*2480*/  PRMT R11, R99, 0x8880, RZ ;  /* 0x00008880630b7816 */ /* 0x004fca00000000ff */
[----:B------:R-:W-:-:S07]  /*2490*/  IMAD R14, R11, R90, RZ ;  /* 0x0000005a0b0e7224 */ /* 0x000fce00078e02ff */
.L_x_43:
[----:B------:R-:W-:Y:S05]  /*24a0*/  BSYNC B1 ;  /* 0x0000000000017941 */ /* 0x000fea0003800000 */
.L_x_42:
[----:B------:R-:W-:Y:S01]  /*24b0*/  @!P3 IMAD R11, R26, R89, R14 ;  /* 0x000000591a0bb224 */ /* 0x000fe200078e020e */
[----:B------:R-:W-:Y:S04]  /*24c0*/  BSSY B1, `(.L_x_44) ;  /* 0x0000006000017945 */ /* 0x000fe80003800000 */
[----:B------:R2:W-:Y:S01]  /*24d0*/  @!P3 STG.E.U8 desc[UR36][R6.64], R11 ;  /* 0x0000000b0600b986 */ /* 0x0005e2000c101124 */
[----:B------:R-:W-:Y:S05]  /*24e0*/  @P2 BRA `(.L_x_45) ;  /* 0x00000000000c2947 */ /* 0x000fea0003800000 */
[----:B------:R-:W2:Y:S02]  /*24f0*/  LDG.E.U8 R99, desc[UR36][R8.64+0x1] ;  /* 0x0000012408637981 */ /* 0x000ea4000c1e1100 */
[----:B--2---:R-:W-:-:S05]  /*2500*/  PRMT R11, R99, 0x8880, RZ ;  /* 0x00008880630b7816 */ /* 0x004fca00000000ff */
[----:B------:R-:W-:-:S07]  /*2510*/  IMAD R14, R11, R90, RZ ;  /* 0x0000005a0b0e7224 */ /* 0x000fce00078e02ff */
.L_x_45:
[----:B------:R-:W-:Y:S05]  /*2520*/  BSYNC B1 ;  /* 0x0000000000017941 */ /* 0x000fea0003800000 */
.L_x_44:
[----:B------:R-:W-:Y:S01]  /*2530*/  @!P2 IMAD R27, R27, R89, R14 ;  /* 0x000000591b1ba224 */ /* 0x000fe200078e020e */
[----:B------:R-:W-:Y:S04]  /*2540*/  BSSY B1, `(.L_x_46) ;  /* 0x0000006000017945 */ /* 0x000fe80003800000 */
[----:B------:R3:W-:Y:S01]  /*2550*/  @!P2 STG.E.U8 desc[UR36][R6.64+0x1], R27 ;  /* 0x0000011b0600a986 */ /* 0x0007e2000c101124 */
[----:B------:R-:W-:Y:S05]  /*2560*/  @P4 BRA `(.L_x_47) ;  /* 0x00000000000c4947 */ /* 0x000fea0003800000 */
[----:B------:R-:W2:Y:S02]  /*2570*/  LDG.E.U8 R99, desc[UR36][R2.64+0x8] ;  /* 0x0000082402637981 */ /* 0x000ea4000c1e1100 */
[----:B--2---:R-:W-:-:S05]  /*2580*/  PRMT R11, R99, 0x8880, RZ ;  /* 0x00008880630b7816 */ /* 0x004fca00000000ff */
[----:B------:R-:W-:-:S07]  /*2590*/  IMAD R14, R11, R90, RZ ;  /* 0x0000005a0b0e7224 */ /* 0x000fce00078e02ff */
.L_x_47:
[----:B------:R-:W-:Y:S05]  /*25a0*/  BSYNC B1 ;  /* 0x0000000000017941 */ /* 0x000fea0003800000 */
.L_x_46:
[----:B------:R-:W-:Y:S01]  /*25b0*/  ISETP.LT.OR P2, PT, R0, 0xa, !P1 ;  /* 0x0000000a0000780c */ /* 0x000fe20004f41670 */
[----:B--2---:R-:W-:Y:S01]  /*25c0*/  @!P4 IMAD R11, R28, R89, R14 ;  /* 0x000000591c0bc224 */ /* 0x004fe200078e020e */
[----:B------:R-:W-:Y:S01]  /*25d0*/  BSSY B1, `(.L_x_48) ;  /* 0x0000008000017945 */ /* 0x000fe20003800000 */
[----:B------:R-:W-:-:S03]  /*25e0*/  ISETP.LT.OR P3, PT, R0, 0x9, !P0 ;  /* 0x000000090000780c */ /* 0x000fc60004761670 */
[----:B------:R2:W-:Y:S01]  /*25f0*/  @!P4 STG.E.U8 desc[UR36][R4.64+0x8], R11 ;  /* 0x0000080b0400c986 */ /* 0x0005e2000c101124 */
[----:B------:R-:W-:-:S06]  /*2600*/  ISETP.LT.OR P4, PT, R0, 0xa, !P0 ;  /* 0x0000000a0000780c */ /* 0x000fcc0004781670 */
[----:B------:R-:W-:Y:S07]  /*2610*/  @P2 BRA `(.L_x_49) ;  /* 0x00000000000c2947 */ /* 0x000fee0003800000 */
[----:B------:R-:W2:Y:S02]  /*2620*/  LDG.E.U8 R99, desc[UR36][R2.64+0x9] ;  /* 0x0000092402637981 */ /* 0x000ea4000c1e1100 */
[----:B--2---:R-:W-:-:S05]  /*2630*/  PRMT R11, R99, 0x8880, RZ ;  /* 0x00008880630b7816 */ /* 0x004fca00000000ff */
[----:B------:R-:W-:-:S07]  /*2640*/  IMAD R14, R11, R90, RZ ;  /* 0x0000005a0b0e7224 */ /* 0x000fce00078e02ff */
.L_x_49:
[----:B------:R-:W-:Y:S05]  /*2650*/  BSYNC B1 ;  /* 0x0000000000017941 */ /* 0x000fea0003800000 */
.L_x_48:
[----:B------:R-:W-:Y:S01]  /*2660*/  @!P2 IMAD R29, R29, R89, R14 ;  /* 0x000000591d1da224 */ /* 0x000fe200078e020e */
[----:B------:R-:W-:Y:S04]  /*2670*/  BSSY B1, `(.L_x_50) ;  /* 0x0000006000017945 */ /* 0x000fe80003800000 */
[----:B------:R4:W-:Y:S01]  /*2680*/  @!P2 STG.E.U8 desc[UR36][R4.64+0x9], R29 ;  /* 0x0000091d0400a986 */ /* 0x0009e2000c101124 */
[----:B------:R-:W-:Y:S05]  /*2690*/  @P3 BRA `(.L_x_51) ;  /* 0x00000000000c3947 */ /* 0x000fea0003800000 */
[----:B------:R-:W2:Y:S02]  /*26a0*/  LDG.E.U8 R99, desc[UR36][R8.64+0x8] ;  /* 0x0000082408637981 */ /* 0x000ea4000c1e1100 */
[----:B--2---:R-:W-:-:S05]  /*26b0*/  PRMT R11, R99, 0x8880, RZ ;  /* 0x00008880630b7816 */ /* 0x004fca00000000ff */
[----:B------:R-:W-:-:S07]  /*26c0*/  IMAD R14, R11, R90, RZ ;  /* 0x0000005a0b0e7224 */ /* 0x000fce00078e02ff */
.L_x_51:
[----:B------:R-:W-:Y:S05]  /*26d0*/  BSYNC B1 ;  /* 0x0000000000017941 */ /* 0x000fea0003800000 */
.L_x_50:
[----:B--2---:R-:W-:Y:S01]  /*26e0*/  @!P3 IMAD R11, R30, R89, R14 ;  /* 0x000000591e0bb224 */ /* 0x004fe200078e020e */
[----:B------:R-:W-:Y:S04]  /*26f0*/  BSSY B1, `(.L_x_52) ;  /* 0x0000006000017945 */ /* 0x000fe80003800000 */
[----:B------:R2:W-:Y:S01]  /*2700*/  @!P3 STG.E.U8 desc[UR36][R6.64+0x8], R11 ;  /* 0x0000080b0600b986 */ /* 0x0005e2000c101124 */
[----:B------:R-:W-:Y:S05]  /*2710*/  @P4 BRA `(.L_x_53) ;  /* 0x00000000000c4947 */ /* 0x000fea0003800000 */
[----:B------:R-:W2:Y:S02]  /*2720*/  LDG.E.U8 R99, desc[UR36][R8.64+0x9] ;  /* 0x0000092408637981 */ /* 0x000ea4000c1e1100 */
[----:B--2---:R-:W-:-:S05]  /*2730*/  PRMT R11, R99, 0x8880, RZ ;  /* 0x00008880630b7816 */ /* 0x004fca00000000ff */
[----:B------:R-:W-:-:S07]  /*2740*/  IMAD R14, R11, R90, RZ ;  /* 0x0000005a0b0e7224 */ /* 0x000fce00078e02ff */
.L_x_53:
[----:B------:R-:W-:Y:S05]  /*2750*/  BSYNC B1 ;  /* 0x0000000000017941 */ /* 0x000fea0003800000 */
.L_x_52:
[C---:B------:R-:W-:Y:S01]  /*2760*/  ISETP.LT.OR P2, PT, R0.reuse, 0x11, !P1 ;  /* 0x000000110000780c */ /* 0x040fe20004f41670 */
[----:B------:R-:W-:Y:S01]  /*2770*/  @!P4 IMAD R31, R31, R89, R14 ;  /* 0x000000591f1fc224 */ /* 0x000fe200078e020e */
        /* <DEDUP_REMOVED lines=8> */
.L_x_55:
[----:B------:R-:W-:Y:S05]  /*2800*/  BSYNC B1 ;  /* 0x0000000000017941 */ /* 0x000fea0003800000 */
.L_x_54:
[----:B--2---:R-:W-:Y:S01]  /*2810*/  @!P2 IMAD R11, R32, R89, R14 ;  /* 0x00000059200ba224 */ /* 0x004fe200078e020e */
[----:B------:R-:W-:Y:S04]  /*2820*/  BSSY B1, `(.L_x_56) ;  /* 0x0000006000017945 */ /* 0x000fe80003800000 */
[----:B------:R2:W-:Y:S01]  /*2830*/  @!P2 STG.E.U8 desc[UR36][R4.64+0x10], R11 ;  /* 0x0000100b0400a986 */ /* 0x0005e2000c101124 */
[----:B------:R-:W-:Y:S05]  /*2840*/  @P3 BRA `(.L_x_57) ;  /* 0x00000000000c3947 */ /* 0x000fea0003800000 */
[----:B------:R-:W2:Y:S02]  /*2850*/  LDG.E.U8 R99, desc[UR36][R2.64+0x11] ;  /* 0x0000112402637981 */ /* 0x000ea4000c1e1100 */
[----:B--2---:R-:W-:-:S05]  /*2860*/  PRMT R11, R99, 0x8880, RZ ;  /* 0x00008880630b7816 */ /* 0x004fca00000000ff */
[----:B------:R-:W-:-:S07]  /*2870*/  IMAD R14, R11, R90, RZ ;  /* 0x0000005a0b0e7224 */ /* 0x000fce00078e02ff */
.L_x_57:
[----:B------:R-:W-:Y:S05]  /*2880*/  BSYNC B1 ;  /* 0x0000000000017941 */ /* 0x000fea0003800000 */
.L_x_56:
[----:B------:R-:W-:Y:S01]  /*2890*/  @!P3 IMAD R33, R33, R89, R14 ;  /* 0x000000592121b224 */ /* 0x000fe200078e020e */
[----:B------:R-:W-:Y:S04]  /*28a0*/  BSSY B1, `(.L_x_58) ;  /* 0x0000006000017945 */ /* 0x000fe80003800000 */
[----:B------:R0:W-:Y:S01]  /*28b0*/  @!P3 STG.E.U8 desc[UR36][R4.64+0x11], R33 ;  /* 0x000011210400b986 */ /* 0x0001e2000c101124 */
[----:B------:R-:W-:Y:S05]  /*28c0*/  @P4 BRA `(.L_x_59) ;  /* 0x00000000000c4947 */ /* 0x000fea0003800000 */
[----:B------:R-:W2:Y:S02]  /*28d0*/  LDG.E.U8 R99, desc[UR36][R8.64+0x10] ;  /* 0x0000102408637981 */ /* 0x000ea4000c1e1100 */
[----:B--2---:R-:W-:-:S05]  /*28e0*/  PRMT R11, R99, 0x8880, RZ ;  /* 0x00008880630b7816 */ /* 0x004fca00000000ff */
[----:B------:R-:W-:-:S07]  /*28f0*/  IMAD R14, R11, R90, RZ ;  /* 0x0000005a0b0e7224 */ /* 0x000fce00078e02ff */
.L_x_59:
[----:B------:R-:W-:Y:S05]  /*2900*/  BSYNC B1 ;  /* 0x0000000000017941 */ /* 0x000fea0003800000 */
.L_x_58:
        /* <DEDUP_REMOVED lines=10> */
.L_x_61:
[----:B------:R-:W-:Y:S05]  /*29b0*/  BSYNC B1 ;  /* 0x0000000000017941 */ /* 0x000fea0003800000 */
.L_x_60:
[----:B------:R-:W-:Y:S01]  /*29c0*/  @!P2 IMAD R35, R35, R89, R14 ;  /* 0x000000592323a224 */ /* 0x000fe200078e020e */
[----:B------:R-:W-:Y:S04]  /*29d0*/  BSSY B1, `(.L_x_62) ;  /* 0x0000006000017945 */ /* 0x000fe80003800000 */
[----:B------:R0:W-:Y:S01]  /*29e0*/  @!P2 STG.E.U8 desc[UR36][R6.64+0x11], R35 ;  /* 0x000011230600a986 */ /* 0x0001e2000c101124 */
[----:B------:R-:W-:Y:S05]  /*29f0*/  @P3 BRA `(.L_x_63) ;  /* 0x00000000000c3947 */ /* 0x000fea0003800000 */
[----:B------:R-:W2:Y:S02]  /*2a00*/  LDG.E.U8 R99, desc[UR36][R2.64+0x18] ;  /* 0x0000182402637981 */ /* 0x000ea4000c1e1100 */
[----:B--2---:R-:W-:-:S05]  /*2a10*/  PRMT R11, R99, 0x8880, RZ ;  /* 0x00008880630b7816 */ /* 0x004fca00000000ff */
[----:B------:R-:W-:-:S07]  /*2a20*/  IMAD R14, R11, R90, RZ ;  /* 0x0000005a0b0e7224 */ /* 0x000fce00078e02ff */
.L_x_63:
[----:B------:R-:W-:Y:S05]  /*2a30*/  BSYNC B1 ;  /* 0x0000000000017941 */ /* 0x000fea0003800000 */
.L_x_62:
[----:B--2---:R-:W-:Y:S01]  /*2a40*/  @!P3 IMAD R11, R36, R89, R14 ;  /* 0x00000059240bb224 */ /* 0x004fe200078e020e */
[----:B------:R-:W-:Y:S04]  /*2a50*/  BSSY B1, `(.L_x_64) ;  /* 0x0000006000017945 */ /* 0x000fe80003800000 */
[----:B------:R2:W-:Y:S01]  /*2a60*/  @!P3 STG.E.U8 desc[UR36][R4.64+0x18], R11 ;  /* 0x0000180b0400b986 */ /* 0x0005e2000c101124 */
[----:B------:R-:W-:Y:S05]  /*2a70*/  @P4 BRA `(.L_x_65) ;  /* 0x00000000000c4947 */ /* 0x000fea0003800000 */
[----:B------:R-:W2:Y:S02]  /*2a80*/  LDG.E.U8 R99, desc[UR36][R2.64+0x19] ;  /* 0x0000192402637981 */ /* 0x000ea4000c1e1100 */
[----:B--2---:R-:W-:-:S05]  /*2a90*/  PRMT R11, R99, 0x8880, RZ ;  /* 0x00008880630b7816 */ /* 0x004fca00000000ff */
[----:B------:R-:W-:-:S07]  /*2aa0*/  IMAD R14, R11, R90, RZ ;  /* 0x0000005a0b0e7224 */ /* 0x000fce00078e02ff */
.L_x_65:
[----:B------:R-:W-:Y:S05]  /*2ab0*/  BSYNC B1 ;  /* 0x0000000000017941 */ /* 0x000fea0003800000 */
.L_x_64:
        /* <DEDUP_REMOVED lines=10> */
.L_x_67:
[----:B------:R-:W-:Y:S05]  /*2b60*/  BSYNC B1 ;  /* 0x0000000000017941 */ /* 0x000fea0003800000 */
.L_x_66:
[----:B--2---:R-:W-:Y:S01]  /*2b70*/  @!P2 IMAD R11, R38, R89, R14 ;  /* 0x00000059260ba224 */ /* 0x004fe200078e020e */
[----:B------:R-:W-:Y:S04]  /*2b80*/  BSSY B1, `(.L_x_68) ;  /* 0x0000006000017945 */ /* 0x000fe80003800000 */
[----:B------:R2:W-:Y:S01]  /*2b90*/  @!P2 STG.E.U8 desc[UR36][R6.64+0x18], R11 ;  /* 0x0000180b0600a986 */ /* 0x0005e2000c101124 */
[----:B------:R-:W-:Y:S05]  /*2ba0*/  @P3 BRA `(.L_x_69) ;  /* 0x00000000000c3947 */ /* 0x000fea0003800000 */
[----:B------:R-:W2:Y:S02]  /*2bb0*/  LDG.E.U8 R99, desc[UR36][R8.64+0x19] ;  /* 0x0000192408637981 */ /* 0x000ea4000c1e1100 */
[----:B--2---:R-:W-:-:S05]  /*2bc0*/  PRMT R11, R99, 0x8880, RZ ;  /* 0x00008880630b7816 */ /* 0x004fca00000000ff */
[----:B------:R-:W-:-:S07]  /*2bd0*/  IMAD R14, R11, R90, RZ ;  /* 0x0000005a0b0e7224 */ /* 0x000fce00078e02ff */
.L_x_69:
[----:B------:R-:W-:Y:S05]  /*2be0*/  BSYNC B1 ;  /* 0x0000000000017941 */ /* 0x000fea0003800000 */
.L_x_68:
[----:B------:R-:W-:Y:S01]  /*2bf0*/  @!P3 IMAD R39, R39, R89, R14 ;  /* 0x000000592727b224 */ /* 0x000fe200078e020e */
[----:B------:R-:W-:Y:S04]  /*2c00*/  BSSY B1, `(.L_x_70) ;  /* 0x0000006000017945 */ /* 0x000fe80003800000 */
[----:B------:R0:W-:Y:S01]  /*2c10*/  @!P3 STG.E.U8 desc[UR36][R6.64+0x19], R39 ;  /* 0x000019270600b986 */ /* 0x0001e2000c101124 */
[----:B------:R-:W-:Y:S05]  /*2c20*/  @P4 BRA `(.L_x_71) ;  /* 0x00000000000c4947 */ /* 0x000fea0003800000 */
[----:B------:R-:W2:Y:S02]  /*2c30*/  LDG.E.U8 R99, desc[UR36][R2.64+0x20] ;  /* 0x0000202402637981 */ /* 0x000ea4000c1e1100 */
[----:B--2---:R-:W-:-:S05]  /*2c40*/  PRMT R11, R99, 0x8880, RZ ;  /* 0x00008880630b7816 */ /* 0x004fca00000000ff */
[----:B------:R-:W-:-:S07]  /*2c50*/  IMAD R14, R11, R90, RZ ;  /* 0x0000005a0b0e7224 */ /* 0x000fce00078e02ff */
.L_x_71:
[----:B------:R-:W-:Y:S05]  /*2c60*/  BSYNC B1 ;  /* 0x0000000000017941 */ /* 0x000fea0003800000 */
.L_x_70:
        /* <DEDUP_REMOVED lines=10> */
.L_x_73:
[----:B------:R-:W-:Y:S05]  /*2d10*/  BSYNC B1 ;  /* 0x0000000000017941 */ /* 0x000fea0003800000 */
.L_x_72:
[----:B------:R-:W-:Y:S01]  /*2d20*/  @!P2 IMAD R41, R41, R89, R14 ;  /* 0x000000592929a224 */ /* 0x000fe200078e020e */
[----:B------:R-:W-:Y:S04]  /*2d30*/  BSSY B1, `(.L_x_74) ;  /* 0x0000006000017945 */ /* 0x000fe80003800000 */
[----:B------:R0:W-:Y:S01]  /*2d40*/  @!P2 STG.E.U8 desc[UR36][R4.64+0x21], R41 ;  /* 0x000021290400a986 */ /* 0x0001e2000c101124 */
[----:B------:R-:W-:Y:S05]  /*2d50*/  @P3 BRA `(.L_x_75) ;  /* 0x00000000000c3947 */ /* 0x000fea0003800000 */
[----:B------:R-:W2:Y:S02]  /*2d60*/  LDG.E.U8 R99, desc[UR36][R8.64+0x20] ;  /* 0x0000202408637981 */ /* 0x000ea4000c1e1100 */
[----:B--2---:R-:W-:-:S05]  /*2d70*/  PRMT R11, R99, 0x8880, RZ ;  /* 0x00008880630b7816 */ /* 0x004fca00000000ff */
[----:B------:R-:W-:-:S07]  /*2d80*/  IMAD R14, R11, R90, RZ ;  /* 0x0000005a0b0e7224 */ /* 0x000fce00078e02ff */
.L_x_75:
[----:B------:R-:W-:Y:S05]  /*2d90*/  BSYNC B1 ;  /* 0x0000000000017941 */ /* 0x000fea0003800000 */
.L_x_74:
[----:B--2---:R-:W-:Y:S01]  /*2da0*/  @!P3 IMAD R11, R42, R89, R14 ;  /* 0x000000592a0bb224 */ /* 0x004fe200078e020e */
[----:B------:R-:W-:Y:S04]  /*2db0*/  BSSY B1, `(.L_x_76) ;  /* 0x0000006000017945 */ /* 0x000fe80003800000 */
[----:B------:R2:W-:Y:S01]  /*2dc0*/  @!P3 STG.E.U8 desc[UR36][R6.64+0x20], R11 ;  /* 0x0000200b0600b986 */ /* 0x0005e2000c101124 */
[----:B------:R-:W-:Y:S05]  /*2dd0*/  @P4 BRA `(.L_x_77) ;  /* 0x00000000000c4947 */ /* 0x000fea0003800000 */
[----:B------:R-:W2:Y:S02]  /*2de0*/  LDG.E.U8 R99, desc[UR36][R8.64+0x21] ;  /* 0x0000212408637981 */ /* 0x000ea4000c1e1100 */
[----:B--2---:R-:W-:-:S05]  /*2df0*/  PRMT R11, R99, 0x8880, RZ ;  /* 0x00008880630b7816 */ /* 0x004fca00000000ff */
[----:B------:R-:W-:-:S07]  /*2e00*/  IMAD R14, R11, R90, RZ ;  /* 0x0000005a0b0e7224 */ /* 0x000fce00078e02ff */
.L_x_77:
[----:B------:R-:W-:Y:S05]  /*2e10*/  BSYNC B1 ;  /* 0x0000000000017941 */ /* 0x000fea0003800000 */
.L_x_76:
        /* <DEDUP_REMOVED lines=10> */
.L_x_79:
[----:B------:R-:W-:Y:S05]  /*2ec0*/  BSYNC B1 ;  /* 0x0000000000017941 */ /* 0x000fea0003800000 */
.L_x_78:
[----:B--2---:R-:W-:Y:S01]  /*2ed0*/  @!P2 IMAD R11, R44, R89, R14 ;  /* 0x000000592c0ba224 */ /* 0x004fe200078e020e */
[----:B------:R-:W-:Y:S04]  /*2ee0*/  BSSY B1, `(.L_x_80) ;  /* 0x0000006000017945 */ /* 0x000fe80003800000 */
[----:B------:R2:W-:Y:S01]  /*2ef0*/  @!P2 STG.E.U8 desc[UR36][R4.64+0x28], R11 ;  /* 0x0000280b0400a986 */ /* 0x0005e2000c101124 */
[----:B------:R-:W-:Y:S05]  /*2f00*/  @P3 BRA `(.L_x_81) ;  /* 0x00000000000c3947 */ /* 0x000fea0003800000 */
[----:B------:R-:W2:Y:S02]  /*2f10*/  LDG.E.U8 R99, desc[UR36][R2.64+0x29] ;  /* 0x0000292402637981 */ /* 0x000ea4000c1e1100 */
[----:B--2---:R-:W-:-:S05]  /*2f20*/  PRMT R11, R99, 0x8880, RZ ;  /* 0x00008880630b7816 */ /* 0x004fca00000000ff */
[----:B------:R-:W-:-:S07]  /*2f30*/  IMAD R14, R11, R90, RZ ;  /* 0x0000005a0b0e7224 */ /* 0x000fce00078e02ff */
.L_x_81:
[----:B------:R-:W-:Y:S05]  /*2f40*/  BSYNC B1 ;  /* 0x0000000000017941 */ /* 0x000fea0003800000 */
.L_x_80:
[----:B------:R-:W-:Y:S01]  /*2f50*/  @!P3 IMAD R45, R45, R89, R14 ;  /* 0x000000592d2db224 */ /* 0x000fe200078e020e */
[----:B------:R-:W-:Y:S04]  /*2f60*/  BSSY B1, `(.L_x_82) ;  /* 0x0000006000017945 */ /* 0x000fe80003800000 */
[----:B------:R0:W-:Y:S01]  /*2f70*/  @!P3 STG.E.U8 desc[UR36][R4.64+0x29], R45 ;  /* 0x0000292d0400b986 */ /* 0x0001e2000c101124 */
[----:B------:R-:W-:Y:S05]  /*2f80*/  @P4 BRA `(.L_x_83) ;  /* 0x00000000000c4947 */ /* 0x000fea0003800000 */
[----:B------:R-:W2:Y:S02]  /*2f90*/  LDG.E.U8 R99, desc[UR36][R8.64+0x28] ;  /* 0x0000282408637981 */ /* 0x000ea4000c1e1100 */
[----:B--2---:R-:W-:-:S05]  /*2fa0*/  PRMT R11, R99, 0x8880, RZ ;  /* 0x00008880630b7816 */ /* 0x004fca00000000ff */
[----:B------:R-:W-:-:S07]  /*2fb0*/  IMAD R14, R11, R90, RZ ;  /* 0x0000005a0b0e7224 */ /* 0x000fce00078e02ff */
.L_x_83:
[----:B------:R-:W-:Y:S05]  /*2fc0*/  BSYNC B1 ;  /* 0x0000000000017941 */ /* 0x000fea0003800000 */
.L_x_82:
        /* <DEDUP_REMOVED lines=10> */
.L_x_85:
[----:B------:R-:W-:Y:S05]  /*3070*/  BSYNC B1 ;  /* 0x0000000000017941 */ /* 0x000fea0003800000 */
.L_x_84:
[----:B------:R-:W-:Y:S01]  /*3080*/  @!P2 IMAD R47, R47, R89, R14 ;  /* 0x000000592f2fa224 */ /* 0x000fe200078e020e */
[----:B------:R-:W-:Y:S04]  /*3090*/  BSSY B1, `(.L_x_86) ;  /* 0x0000006000017945 */ /* 0x000fe80003800000 */
[----:B------:R0:W-:Y:S01]  /*30a0*/  @!P2 STG.E.U8 desc[UR36][R6.64+0x29], R47 ;  /* 0x0000292f0600a986 */ /* 0x0001e2000c101124 */
[----:B------:R-:W-:Y:S05]  /*30b0*/  @P3 BRA `(.L_x_87) ;  /* 0x00000000000c3947 */ /* 0x000fea0003800000 */
[----:B------:R-:W2:Y:S02]  /*30c0*/  LDG.E.U8 R99, desc[UR36][R2.64+0x30] ;  /* 0x0000302402637981 */ /* 0x000ea4000c1e1100 */
[----:B--2---:R-:W-:-:S05]  /*30d0*/  PRMT R11, R99, 0x8880, RZ ;  /* 0x00008880630b7816 */ /* 0x004fca00000000ff */
[----:B------:R-:W-:-:S07]  /*30e0*/  IMAD R14, R11, R90, RZ ;  /* 0x0000005a0b0e7224 */ /* 0x000fce00078e02ff */
.L_x_87:
[----:B------:R-:W-:Y:S05]  /*30f0*/  BSYNC B1 ;  /* 0x0000000000017941 */ /* 0x000fea0003800000 */
.L_x_86:
[----:B--2---:R-:W-:Y:S01]  /*3100*/  @!P3 IMAD R11, R48, R89, R14 ;  /* 0x00000059300bb224 */ /* 0x004fe200078e020e */
[----:B------:R-:W-:Y:S04]  /*3110*/  BSSY B1, `(.L_x_88) ;  /* 0x0000006000017945 */ /* 0x000fe80003800000 */
[----:B------:R2:W-:Y:S01]  /*3120*/  @!P3 STG.E.U8 desc[UR36][R4.64+0x30], R11 ;  /* 0x0000300b0400b986 */ /* 0x0005e2000c101124 */
[----:B------:R-:W-:Y:S05]  /*3130*/  @P4 BRA `(.L_x_89) ;  /* 0x00000000000c4947 */ /* 0x000fea0003800000 */
[----:B------:R-:W2:Y:S02]  /*3140*/  LDG.E.U8 R99, desc[UR36][R2.64+0x31] ;  /* 0x0000312402637981 */ /* 0x000ea4000c1e1100 */
[----:B--2---:R-:W-:-:S05]  /*3150*/  PRMT R11, R99, 0x8880, RZ ;  /* 0x00008880630b7816 */ /* 0x004fca00000000ff */
[----:B------:R-:W-:-:S07]  /*3160*/  IMAD R14, R11, R90, RZ ;  /* 0x0000005a0b0e7224 */ /* 0x000fce00078e02ff */
.L_x_89:
[----:B------:R-:W-:Y:S05]  /*3170*/  BSYNC B1 ;  /* 0x0000000000017941 */ /* 0x000fea0003800000 */
.L_x_88:
        /* <DEDUP_REMOVED lines=10> */
.L_x_91:
[----:B------:R-:W-:Y:S05]  /*3220*/  BSYNC B1 ;  /* 0x0000000000017941 */ /* 0x000fea0003800000 */
.L_x_90:
[----:B--2---:R-:W-:Y:S01]  /*3230*/  @!P2 IMAD R11, R50, R89, R14 ;  /* 0x00000059320ba224 */ /* 0x004fe200078e020e */
[----:B------:R-:W-:Y:S04]  /*3240*/  BSSY B1, `(.L_x_92) ;  /* 0x0000006000017945 */ /* 0x000fe80003800000 */
[----:B------:R2:W-:Y:S01]  /*3250*/  @!P2 STG.E.U8 desc[UR36][R6.64+0x30], R11 ;  /* 0x0000300b0600a986 */ /* 0x0005e2000c101124 */
[----:B------:R-:W-:Y:S05]  /*3260*/  @P3 BRA `(.L_x_93) ;  /* 0x00000000000c3947 */ /* 0x000fea0003800000 */
[----:B------:R-:W2:Y:S02]  /*3270*/  LDG.E.U8 R99, desc[UR36][R8.64+0x31] ;  /* 0x0000312408637981 */ /* 0x000ea4000c1e1100 */
[----:B--2---:R-:W-:-:S05]  /*3280*/  PRMT R11, R99, 0x8880, RZ ;  /* 0x00008880630b7816 */ /* 0x004fca00000000ff */
[----:B------:R-:W-:-:S07]  /*3290*/  IMAD R14, R11, R90, RZ ;  /* 0x0000005a0b0e7224 */ /* 0x000fce00078e02ff */
.L_x_93:
[----:B------:R-:W-:Y:S05]  /*32a0*/  BSYNC B1 ;  /* 0x0000000000017941 */ /* 0x000fea0003800000 */
.L_x_92:
[----:B------:R-:W-:Y:S01]  /*32b0*/  @!P3 IMAD R51, R51, R89, R14 ;  /* 0x000000593333b224 */ /* 0x000fe200078e020e */
[----:B------:R-:W-:Y:S04]  /*32c0*/  BSSY B1, `(.L_x_94) ;  /* 0x0000006000017945 */ /* 0x000fe80003800000 */
[----:B------:R0:W-:Y:S01]  /*32d0*/  @!P3 STG.E.U8 desc[UR36][R6.64+0x31], R51 ;  /* 0x000031330600b986 */ /* 0x0001e2000c101124 */
[----:B------:R-:W-:Y:S05]  /*32e0*/  @P4 BRA `(.L_x_95) ;  /* 0x00000000000c4947 */ /* 0x000fea0003800000 */
[----:B------:R-:W2:Y:S02]  /*32f0*/  LDG.E.U8 R99, desc[UR36][R2.64+0x38] ;  /* 0x0000382402637981 */ /* 0x000ea4000c1e1100 */
[----:B--2---:R-:W-:-:S05]  /*3300*/  PRMT R11, R99, 0x8880, RZ ;  /* 0x00008880630b7816 */ /* 0x004fca00000000ff */
[----:B------:R-:W-:-:S07]  /*3310*/  IMAD R14, R11, R90, RZ ;  /* 0x0000005a0b0e7224 */ /* 0x000fce00078e02ff */
.L_x_95:
[----:B------:R-:W-:Y:S05]  /*3320*/  BSYNC B1 ;  /* 0x0000000000017941 */ /* 0x000fea0003800000 */
.L_x_94:
        /* <DEDUP_REMOVED lines=10> */
.L_x_97:
[----:B------:R-:W-:Y:S05]  /*33d0*/  BSYNC B1 ;  /* 0x0000000000017941 */ /* 0x000fea0003800000 */
.L_x_96:
[----:B------:R-:W-:Y:S01]  /*33e0*/  @!P2 IMAD R53, R53, R89, R14 ;  /* 0x000000593535a224 */ /* 0x000fe200078e020e */
[----:B------:R-:W-:Y:S04]  /*33f0*/  BSSY B1, `(.L_x_98) ;  /* 0x0000006000017945 */ /* 0x000fe80003800000 */
[----:B------:R0:W-:Y:S01]  /*3400*/  @!P2 STG.E.U8 desc[UR36][R4.64+0x39], R53 ;  /* 0x000039350400a986 */ /* 0x0001e2000c101124 */
[----:B------:R-:W-:Y:S05]  /*3410*/  @P3 BRA `(.L_x_99) ;  /* 0x00000000000c3947 */ /* 0x000fea0003800000 */
[----:B------:R-:W2:Y:S02]  /*3420*/  LDG.E.U8 R99, desc[UR36][R8.64+0x38] ;  /* 0x0000382408637981 */ /* 0x000ea4000c1e1100 */
[----:B--2---:R-:W-:-:S05]  /*3430*/  PRMT R11, R99, 0x8880, RZ ;  /* 0x00008880630b7816 */ /* 0x004fca00000000ff */
[----:B------:R-:W-:-:S07]  /*3440*/  IMAD R14, R11, R90, RZ ;  /* 0x0000005a0b0e7224 */ /* 0x000fce00078e02ff */
.L_x_99:
[----:B------:R-:W-:Y:S05]  /*3450*/  BSYNC B1 ;  /* 0x0000000000017941 */ /* 0x000fea0003800000 */
.L_x_98:
[----:B--2---:R-:W-:Y:S01]  /*3460*/  @!P3 IMAD R11, R54, R89, R14 ;  /* 0x00000059360bb224 */ /* 0x004fe200078e020e */
[----:B------:R-:W-:Y:S04]  /*3470*/  BSSY B1, `(.L_x_100) ;  /* 0x0000006000017945 */ /* 0x000fe80003800000 */
[----:B------:R2:W-:Y:S01]  /*3480*/  @!P3 STG.E.U8 desc[UR36][R6.64+0x38], R11 ;  /* 0x0000380b0600b986 */ /* 0x0005e2000c101124 */
[----:B------:R-:W-:Y:S05]  /*3490*/  @P4 BRA `(.L_x_101) ;  /* 0x00000000000c4947 */ /* 0x000fea0003800000 */
[----:B------:R-:W2:Y:S02]  /*34a0*/  LDG.E.U8 R99, desc[UR36][R8.64+0x39] ;  /* 0x0000392408637981 */ /* 0x000ea4000c1e1100 */
[----:B--2---:R-:W-:-:S05]  /*34b0*/  PRMT R11, R99, 0x8880, RZ ;  /* 0x00008880630b7816 */ /* 0x004fca00000000ff */
[----:B------:R-:W-:-:S07]  /*34c0*/  IMAD R14, R11, R90, RZ ;  /* 0x0000005a0b0e7224 */ /* 0x000fce00078e02ff */
.L_x_101:
[----:B------:R-:W-:Y:S05]  /*34d0*/  BSYNC B1 ;  /* 0x0000000000017941 */ /* 0x000fea0003800000 */
.L_x_100:
        /* <DEDUP_REMOVED lines=10> */
.L_x_103:
[----:B------:R-:W-:Y:S05]  /*3580*/  BSYNC B1 ;  /* 0x0000000000017941 */ /* 0x000fea0003800000 */
.L_x_102:
[----:B--2---:R-:W-:Y:S01]  /*3590*/  @!P2 IMAD R11, R56, R89, R14 ;  /* 0x00000059380ba224 */ /* 0x004fe200078e020e */
[----:B------:R-:W-:Y:S04]  /*35a0*/  BSSY B1, `(.L_x_104) ;  /* 0x0000006000017945 */ /* 0x000fe80003800000 */
[----:B------:R2:W-:Y:S01]  /*35b0*/  @!P2 STG.E.U8 desc[UR36][R4.64+0x40], R11 ;  /* 0x0000400b0400a986 */ /* 0x0005e2000c101124 */
[----:B------:R-:W-:Y:S05]  /*35c0*/  @P3 BRA `(.L_x_105) ;  /* 0x00000000000c3947 */ /* 0x000fea0003800000 */
[----:B------:R-:W2:Y:S02]  /*35d0*/  LDG.E.U8 R99, desc[UR36][R2.64+0x41] ;  /* 0x0000412402637981 */ /* 0x000ea4000c1e1100 */
[----:B--2---:R-:W-:-:S05]  /*35e0*/  PRMT R11, R99, 0x8880, RZ ;  /* 0x00008880630b7816 */ /* 0x004fca00000000ff */
[----:B------:R-:W-:-:S07]  /*35f0*/  IMAD R14, R11, R90, RZ ;  /* 0x0000005a0b0e7224 */ /* 0x000fce00078e02ff */
.L_x_105:
[----:B------:R-:W-:Y:S05]  /*3600*/  BSYNC B1 ;  /* 0x0000000000017941 */ /* 0x000fea0003800000 */
.L_x_104:
[----:B------:R-:W-:Y:S01]  /*3610*/  @!P3 IMAD R57, R57, R89, R14 ;  /* 0x000000593939b224 */ /* 0x000fe200078e020e */
[----:B------:R-:W-:Y:S04]  /*3620*/  BSSY B1, `(.L_x_106) ;  /* 0x0000006000017945 */ /* 0x000fe80003800000 */
[----:B------:R0:W-:Y:S01]  /*3630*/  @!P3 STG.E.U8 desc[UR36][R4.64+0x41], R57 ;  /* 0x000041390400b986 */ /* 0x0001e2000c101124 */
[----:B------:R-:W-:Y:S05]  /*3640*/  @P4 BRA `(.L_x_107) ;  /* 0x00000000000c4947 */ /* 0x000fea0003800000 */
[----:B------:R-:W2:Y:S02]  /*3650*/  LDG.E.U8 R99, desc[UR36][R8.64+0x40] ;  /* 0x0000402408637981 */ /* 0x000ea4000c1e1100 */
[----:B--2---:R-:W-:-:S05]  /*3660*/  PRMT R11, R99, 0x8880, RZ ;  /* 0x00008880630b7816 */ /* 0x004fca00000000ff */
[----:B------:R-:W-:-:S07]  /*3670*/  IMAD R14, R11, R90, RZ ;  /* 0x0000005a0b0e7224 */ /* 0x000fce00078e02ff */
.L_x_107:
[----:B------:R-:W-:Y:S05]  /*3680*/  BSYNC B1 ;  /* 0x0000000000017941 */ /* 0x000fea0003800000 */
.L_x_106:
        /* <DEDUP_REMOVED lines=10> */
.L_x_109:
[----:B------:R-:W-:Y:S05]  /*3730*/  BSYNC B1 ;  /* 0x0000000000017941 */ /* 0x000fea0003800000 */
.L_x_108:
[----:B------:R-:W-:Y:S01]  /*3740*/  @!P2 IMAD R59, R59, R89, R14 ;  /* 0x000000593b3ba224 */ /* 0x000fe200078e020e */
[----:B------:R-:W-:Y:S04]  /*3750*/  BSSY B1, `(.L_x_110) ;  /* 0x0000006000017945 */ /* 0x000fe80003800000 */
[----:B------:R0:W-:Y:S01]  /*3760*/  @!P2 STG.E.U8 desc[UR36][R6.64+0x41], R59 ;  /* 0x0000413b0600a986 */ /* 0x0001e2000c101124 */
[----:B------:R-:W-:Y:S05]  /*3770*/  @P3 BRA `(.L_x_111) ;  /* 0x00000000000c3947 */ /* 0x000fea0003800000 */
[----:B------:R-:W2:Y:S02]  /*3780*/  LDG.E.U8 R99, desc[UR36][R2.64+0x48] ;  /* 0x0000482402637981 */ /* 0x000ea4000c1e1100 */
[----:B--2---:R-:W-:-:S05]  /*3790*/  PRMT R11, R99, 0x8880, RZ ;  /* 0x00008880630b7816 */ /* 0x004fca00000000ff */
[----:B------:R-:W-:-:S07]  /*37a0*/  IMAD R14, R11, R90, RZ ;  /* 0x0000005a0b0e7224 */ /* 0x000fce00078e02ff */
.L_x_111:
[----:B------:R-:W-:Y:S05]  /*37b0*/  BSYNC B1 ;  /* 0x0000000000017941 */ /* 0x000fea0003800000 */
.L_x_110:
[----:B--2---:R-:W-:Y:S01]  /*37c0*/  @!P3 IMAD R11, R60, R89, R14 ;  /* 0x000000593c0bb224 */ /* 0x004fe200078e020e */
[----:B------:R-:W-:Y:S04]  /*37d0*/  BSSY B1, `(.L_x_112) ;  /* 0x0000006000017945 */ /* 0x000fe80003800000 */
[----:B------:R2:W-:Y:S01]  /*37e0*/  @!P3 STG.E.U8 desc[UR36][R4.64+0x48], R11 ;  /* 0x0000480b0400b986 */ /* 0x0005e2000c101124 */
[----:B------:R-:W-:Y:S05]  /*37f0*/  @P4 BRA `(.L_x_113) ;  /* 0x00000000000c4947 */ /* 0x000fea0003800000 */
[----:B------:R-:W2:Y:S02]  /*3800*/  LDG.E.U8 R99, desc[UR36][R2.64+0x49] ;  /* 0x0000492402637981 */ /* 0x000ea4000c1e1100 */
[----:B--2---:R-:W-:-:S05]  /*3810*/  PRMT R11, R99, 0x8880, RZ ;  /* 0x00008880630b7816 */ /* 0x004fca00000000ff */
[----:B------:R-:W-:-:S07]  /*3820*/  IMAD R14, R11, R90, RZ ;  /* 0x0000005a0b0e7224 */ /* 0x000fce00078e02ff */
.L_x_113:
[----:B------:R-:W-:Y:S05]  /*3830*/  BSYNC B1 ;  /* 0x0000000000017941 */ /* 0x000fea0003800000 */
.L_x_112:
        /* <DEDUP_REMOVED lines=10> */
.L_x_115:
[----:B------:R-:W-:Y:S05]  /*38e0*/  BSYNC B1 ;  /* 0x0000000000017941 */ /* 0x000fea0003800000 */
.L_x_114:
[----:B--2---:R-:W-:Y:S01]  /*38f0*/  @!P2 IMAD R11, R62, R89, R14 ;  /* 0x000000593e0ba224 */ /* 0x004fe200078e020e */
[----:B------:R-:W-:Y:S04]  /*3900*/  BSSY B1, `(.L_x_116) ;  /* 0x0000006000017945 */ /* 0x000fe80003800000 */
[----:B------:R2:W-:Y:S01]  /*3910*/  @!P2 STG.E.U8 desc[UR36][R6.64+0x48], R11 ;  /* 0x0000480b0600a986 */ /* 0x0005e2000c101124 */
[----:B------:R-:W-:Y:S05]  /*3920*/  @P3 BRA `(.L_x_117) ;  /* 0x00000000000c3947 */ /* 0x000fea0003800000 */
[----:B------:R-:W2:Y:S02]  /*3930*/  LDG.E.U8 R99, desc[UR36][R8.64+0x49] ;  /* 0x0000492408637981 */ /* 0x000ea4000c1e1100 */
[----:B--2---:R-:W-:-:S05]  /*3940*/  PRMT R11, R99, 0x8880, RZ ;  /* 0x00008880630b7816 */ /* 0x004fca00000000ff */
[----:B------:R-:W-:-:S07]  /*3950*/  IMAD R14, R11, R90, RZ ;  /* 0x0000005a0b0e7224 */ /* 0x000fce00078e02ff */
.L_x_117:
[----:B------:R-:W-:Y:S05]  /*3960*/  BSYNC B1 ;  /* 0x0000000000017941 */ /* 0x000fea0003800000 */
.L_x_116:
[----:B------:R-:W-:Y:S01]  /*3970*/  @!P3 IMAD R63, R63, R89, R14 ;  /* 0x000000593f3fb224 */ /* 0x000fe200078e020e */
[----:B------:R-:W-:Y:S04]  /*3980*/  BSSY B1, `(.L_x_118) ;  /* 0x0000006000017945 */ /* 0x000fe80003800000 */
[----:B------:R0:W-:Y:S01]  /*3990*/  @!P3 STG.E.U8 desc[UR36][R6.64+0x49], R63 ;  /* 0x0000493f0600b986 */ /* 0x0001e2000c101124 */
[----:B------:R-:W-:Y:S05]  /*39a0*/  @P4 BRA `(.L_x_119) ;  /* 0x00000000000c4947 */ /* 0x000fea0003800000 */
[----:B------:R-:W2:Y:S02]  /*39b0*/  LDG.E.U8 R99, desc[UR36][R2.64+0x50] ;  /* 0x0000502402637981 */ /* 0x000ea4000c1e1100 */
[----:B--2---:R-:W-:-:S05]  /*39c0*/  PRMT R11, R99, 0x8880, RZ ;  /* 0x00008880630b7816 */ /* 0x004fca00000000ff */
[----:B------:R-:W-:-:S07]  /*39d0*/  IMAD R14, R11, R90, RZ ;  /* 0x0000005a0b0e7224 */ /* 0x000fce00078e02ff */
.L_x_119:
[----:B------:R-:W-:Y:S05]  /*39e0*/  BSYNC B1 ;  /* 0x0000000000017941 */ /* 0x000fea0003800000 */
.L_x_118:
        /* <DEDUP_REMOVED lines=10> */
.L_x_121:
[----:B------:R-:W-:Y:S05]  /*3a90*/  BSYNC B1 ;  /* 0x0000000000017941 */ /* 0x000fea0003800000 */
.L_x_120:
[----:B------:R-:W-:Y:S01]  /*3aa0*/  @!P2 IMAD R65, R65, R89, R14 ;  /* 0x000000594141a224 */ /* 0x000fe200078e020e */
[----:B------:R-:W-:Y:S04]  /*3ab0*/  BSSY B1, `(.L_x_122) ;  /* 0x0000006000017945 */ /* 0x000fe80003800000 */
[----:B------:R0:W-:Y:S01]  /*3ac0*/  @!P2 STG.E.U8 desc[UR36][R4.64+0x51], R65 ;  /* 0x000051410400a986 */ /* 0x0001e2000c101124 */
[----:B------:R-:W-:Y:S05]  /*3ad0*/  @P3 BRA `(.L_x_123) ;  /* 0x00000000000c3947 */ /* 0x000fea0003800000 */
[----:B------:R-:W2:Y:S02]  /*3ae0*/  LDG.E.U8 R99, desc[UR36][R8.64+0x50] ;  /* 0x0000502408637981 */ /* 0x000ea4000c1e1100 */
[----:B--2---:R-:W-:-:S05]  /*3af0*/  PRMT R11, R99, 0x8880, RZ ;  /* 0x00008880630b7816 */ /* 0x004fca00000000ff */
[----:B------:R-:W-:-:S07]  /*3b00*/  IMAD R14, R11, R90, RZ ;  /* 0x0000005a0b0e7224 */ /* 0x000fce00078e02ff */
.L_x_123:
[----:B------:R-:W-:Y:S05]  /*3b10*/  BSYNC B1 ;  /* 0x0000000000017941 */ /* 0x000fea0003800000 */
.L_x_122:
[----:B--2---:R-:W-:Y:S01]  /*3b20*/  @!P3 IMAD R11, R66, R89, R14 ;  /* 0x00000059420bb224 */ /* 0x004fe200078e020e */
[----:B------:R-:W-:Y:S04]  /*3b30*/  BSSY B1, `(.L_x_124) ;  /* 0x0000006000017945 */ /* 0x000fe80003800000 */
[----:B------:R2:W-:Y:S01]  /*3b40*/  @!P3 STG.E.U8 desc[UR36][R6.64+0x50], R11 ;  /* 0x0000500b0600b986 */ /* 0x0005e2000c101124 */
[----:B------:R-:W-:Y:S05]  /*3b50*/  @P4 BRA `(.L_x_125) ;  /* 0x00000000000c4947 */ /* 0x000fea0003800000 */
[----:B------:R-:W2:Y:S02]  /*3b60*/  LDG.E.U8 R99, desc[UR36][R8.64+0x51] ;  /* 0x0000512408637981 */ /* 0x000ea4000c1e1100 */
[----:B--2---:R-:W-:-:S05]  /*3b70*/  PRMT R11, R99, 0x8880, RZ ;  /* 0x00008880630b7816 */ /* 0x004fca00000000ff */
[----:B------:R-:W-:-:S07]  /*3b80*/  IMAD R14, R11, R90, RZ ;  /* 0x0000005a0b0e7224 */ /* 0x000fce00078e02ff */
.L_x_125:
[----:B------:R-:W-:Y:S05]  /*3b90*/  BSYNC B1 ;  /* 0x0000000000017941 */ /* 0x000fea0003800000 */
.L_x_124:
        /* <DEDUP_REMOVED lines=10> */
.L_x_127:
[----:B------:R-:W-:Y:S05]  /*3c40*/  BSYNC B1 ;  /* 0x0000000000017941 */ /* 0x000fea0003800000 */
.L_x_126:
[----:B--2---:R-:W-:Y:S01]  /*3c50*/  @!P2 IMAD R11, R68, R89, R14 ;  /* 0x00000059440ba224 */ /* 0x004fe200078e020e */
[----:B------:R-:W-:Y:S04]  /*3c60*/  BSSY B1, `(.L_x_128) ;  /* 0x0000006000017945 */ /* 0x000fe80003800000 */
[----:B------:R2:W-:Y:S01]  /*3c70*/  @!P2 STG.E.U8 desc[UR36][R4.64+0x58], R11 ;  /* 0x0000580b0400a986 */ /* 0x0005e2000c101124 */
[----:B------:R-:W-:Y:S05]  /*3c80*/  @P3 BRA `(.L_x_129) ;  /* 0x00000000000c3947 */ /* 0x000fea0003800000 */
[----:B------:R-:W2:Y:S02]  /*3c90*/  LDG.E.U8 R99, desc[UR36][R2.64+0x59] ;  /* 0x0000592402637981 */ /* 0x000ea4000c1e1100 */
[----:B--2---:R-:W-:-:S05]  /*3ca0*/  PRMT R11, R99, 0x8880, RZ ;  /* 0x00008880630b7816 */ /* 0x004fca00000000ff */
[----:B------:R-:W-:-:S07]  /*3cb0*/  IMAD R14, R11, R90, RZ ;  /* 0x0000005a0b0e7224 */ /* 0x000fce00078e02ff */
.L_x_129:
[----:B------:R-:W-:Y:S05]  /*3cc0*/  BSYNC B1 ;  /* 0x0000000000017941 */ /* 0x000fea0003800000 */
.L_x_128:
[----:B------:R-:W-:Y:S01]  /*3cd0*/  @!P3 IMAD R69, R69, R89, R14 ;  /* 0x000000594545b224 */ /* 0x000fe200078e020e */
[----:B------:R-:W-:Y:S04]  /*3ce0*/  BSSY B1, `(.L_x_130) ;  /* 0x0000006000017945 */ /* 0x000fe80003800000 */
[----:B------:R0:W-:Y:S01]  /*3cf0*/  @!P3 STG.E.U8 desc[UR36][R4.64+0x59], R69 ;  /* 0x000059450400b986 */ /* 0x0001e2000c101124 */
[----:B------:R-:W-:Y:S05]  /*3d00*/  @P4 BRA `(.L_x_131) ;  /* 0x00000000000c4947 */ /* 0x000fea0003800000 */
[----:B------:R-:W2:Y:S02]  /*3d10*/  LDG.E.U8 R99, desc[UR36][R8.64+0x58] ;  /* 0x0000582408637981 */ /* 0x000ea4000c1e1100 */
[----:B--2---:R-:W-:-:S05]  /*3d20*/  PRMT R11, R99, 0x8880, RZ ;  /* 0x00008880630b7816 */ /* 0x004fca00000000ff */
[----:B------:R-:W-:-:S07]  /*3d30*/  IMAD R14, R11, R90, RZ ;  /* 0x0000005a0b0e7224 */ /* 0x000fce00078e02ff */
.L_x_131:
[----:B------:R-:W-:Y:S05]  /*3d40*/  BSYNC B1 ;  /* 0x0000000000017941 */ /* 0x000fea0003800000 */
.L_x_130:
        /* <DEDUP_REMOVED lines=10> */
.L_x_133:
[----:B------:R-:W-:Y:S05]  /*3df0*/  BSYNC B1 ;  /* 0x0000000000017941 */ /* 0x000fea0003800000 */
.L_x_132:
[----:B------:R-:W-:Y:S01]  /*3e00*/  @!P2 IMAD R71, R71, R89, R14 ;  /* 0x000000594747a224 */ /* 0x000fe200078e020e */
[----:B------:R-:W-:Y:S04]  /*3e10*/  BSSY B1, `(.L_x_134) ;  /* 0x0000006000017945 */ /* 0x000fe80003800000 */
[----:B------:R0:W-:Y:S01]  /*3e20*/  @!P2 STG.E.U8 desc[UR36][R6.64+0x59], R71 ;  /* 0x000059470600a986 */ /* 0x0001e2000c101124 */
[----:B------:R-:W-:Y:S05]  /*3e30*/  @P3 BRA `(.L_x_135) ;  /* 0x00000000000c3947 */ /* 0x000fea0003800000 */
[----:B------:R-:W2:Y:S02]  /*3e40*/  LDG.E.U8 R99, desc[UR36][R2.64+0x60] ;  /* 0x0000602402637981 */ /* 0x000ea4000c1e1100 */
[----:B--2---:R-:W-:-:S05]  /*3e50*/  PRMT R11, R99, 0x8880, RZ ;  /* 0x00008880630b7816 */ /* 0x004fca00000000ff */
[----:B------:R-:W-:-:S07]  /*3e60*/  IMAD R14, R11, R90, RZ ;  /* 0x0000005a0b0e7224 */ /* 0x000fce00078e02ff */
.L_x_135:
[----:B------:R-:W-:Y:S05]  /*3e70*/  BSYNC B1 ;  /* 0x0000000000017941 */ /* 0x000fea0003800000 */
.L_x_134:
[----:B--2---:R-:W-:Y:S01]  /*3e80*/  @!P3 IMAD R11, R72, R89, R14 ;  /* 0x00000059480bb224 */ /* 0x004fe200078e020e */
[----:B------:R-:W-:Y:S04]  /*3e90*/  BSSY B1, `(.L_x_136) ;  /* 0x0000006000017945 */ /* 0x000fe80003800000 */
[----:B------:R2:W-:Y:S01]  /*3ea0*/  @!P3 STG.E.U8 desc[UR36][R4.64+0x60], R11 ;  /* 0x0000600b0400b986 */ /* 0x0005e2000c101124 */
[----:B------:R-:W-:Y:S05]  /*3eb0*/  @P4 BRA `(.L_x_137) ;  /* 0x00000000000c4947 */ /* 0x000fea0003800000 */
[----:B------:R-:W2:Y:S02]  /*3ec0*/  LDG.E.U8 R99, desc[UR36][R2.64+0x61] ;  /* 0x0000612402637981 */ /* 0x000ea4000c1e1100 */
[----:B--2---:R-:W-:-:S05]  /*3ed0*/  PRMT R11, R99, 0x8880, RZ ;  /* 0x00008880630b7816 */ /* 0x004fca00000000ff */
[----:B------:R-:W-:-:S07]  /*3ee0*/  IMAD R14, R11, R90, RZ ;  /* 0x0000005a0b0e7224 */ /* 0x000fce00078e02ff */
.L_x_137:
[----:B------:R-:W-:Y:S05]  /*3ef0*/  BSYNC B1 ;  /* 0x0000000000017941 */ /* 0x000fea0003800000 */
.L_x_136:
        /* <DEDUP_REMOVED lines=10> */
.L_x_139:
[----:B------:R-:W-:Y:S05]  /*3fa0*/  BSYNC B1 ;  /* 0x0000000000017941 */ /* 0x000fea0003800000 */
.L_x_138:
[----:B--2---:R-:W-:Y:S01]  /*3fb0*/  @!P2 IMAD R11, R74, R89, R14 ;  /* 0x000000594a0ba224 */ /* 0x004fe200078e020e */
[----:B------:R-:W-:Y:S04]  /*3fc0*/  BSSY B1, `(.L_x_140) ;  /* 0x0000006000017945 */ /* 0x000fe80003800000 */
[----:B------:R2:W-:Y:S01]  /*3fd0*/  @!P2 STG.E.U8 desc[UR36][R6.64+0x60], R11 ;  /* 0x0000600b0600a986 */ /* 0x0005e2000c101124 */
[----:B------:R-:W-:Y:S05]  /*3fe0*/  @P3 BRA `(.L_x_141) ;  /* 0x00000000000c3947 */ /* 0x000fea0003800000 */
[----:B------:R-:W2:Y:S02]  /*3ff0*/  LDG.E.U8 R99, desc[UR36][R8.64+0x61] ;  /* 0x0000612408637981 */ /* 0x000ea4000c1e1100 */
[----:B--2---:R-:W-:-:S05]  /*4000*/  PRMT R11, R99, 0x8880, RZ ;  /* 0x00008880630b7816 */ /* 0x004fca00000000ff */
[----:B------:R-:W-:-:S07]  /*4010*/  IMAD R14, R11, R90, RZ ;  /* 0x0000005a0b0e7224 */ /* 0x000fce00078e02ff */
.L_x_141:
[----:B------:R-:W-:Y:S05]  /*4020*/  BSYNC B1 ;  /* 0x0000000000017941 */ /* 0x000fea0003800000 */
.L_x_140:
[----:B------:R-:W-:Y:S01]  /*4030*/  @!P3 IMAD R75, R75, R89, R14 ;  /* 0x000000594b4bb224 */ /* 0x000fe200078e020e */
[----:B------:R-:W-:Y:S04]  /*4040*/  BSSY B1, `(.L_x_142) ;  /* 0x0000006000017945 */ /* 0x000fe80003800000 */
[----:B------:R0:W-:Y:S01]  /*4050*/  @!P3 STG.E.U8 desc[UR36][R6.64+0x61], R75 ;  /* 0x0000614b0600b986 */ /* 0x0001e2000c101124 */
[----:B------:R-:W-:Y:S05]  /*4060*/  @P4 BRA `(.L_x_143) ;  /* 0x00000000000c4947 */ /* 0x000fea0003800000 */
[----:B------:R-:W2:Y:S02]  /*4070*/  LDG.E.U8 R99, desc[UR36][R2.64+0x68] ;  /* 0x0000682402637981 */ /* 0x000ea4000c1e1100 */
[----:B--2---:R-:W-:-:S05]  /*4080*/  PRMT R11, R99, 0x8880, RZ ;  /* 0x00008880630b7816 */ /* 0x004fca00000000ff */
[----:B------:R-:W-:-:S07]  /*4090*/  IMAD R14, R11, R90, RZ ;  /* 0x0000005a0b0e7224 */ /* 0x000fce00078e02ff */
.L_x_143:
[----:B------:R-:W-:Y:S05]  /*40a0*/  BSYNC B1 ;  /* 0x0000000000017941 */ /* 0x000fea0003800000 */
.L_x_142:
        /* <DEDUP_REMOVED lines=10> */
.L_x_145:
[----:B------:R-:W-:Y:S05]  /*4150*/  BSYNC B1 ;  /* 0x0000000000017941 */ /* 0x000fea0003800000 */
.L_x_144:
[----:B------:R-:W-:Y:S01]  /*4160*/  @!P2 IMAD R77, R77, R89, R14 ;  /* 0x000000594d4da224 */ /* 0x000fe200078e020e */
[----:B------:R-:W-:Y:S04]  /*4170*/  BSSY B1, `(.L_x_146) ;  /* 0x0000006000017945 */ /* 0x000fe80003800000 */
[----:B------:R0:W-:Y:S01]  /*4180*/  @!P2 STG.E.U8 desc[UR36][R4.64+0x69], R77 ;  /* 0x0000694d0400a986 */ /* 0x0001e2000c101124 */
[----:B------:R-:W-:Y:S05]  /*4190*/  @P3 BRA `(.L_x_147) ;  /* 0x00000000000c3947 */ /* 0x000fea0003800000 */
[----:B------:R-:W2:Y:S02]  /*41a0*/  LDG.E.U8 R99, desc[UR36][R8.64+0x68] ;  /* 0x0000682408637981 */ /* 0x000ea4000c1e1100 */
[----:B--2---:R-:W-:-:S05]  /*41b0*/  PRMT R11, R99, 0x8880, RZ ;  /* 0x00008880630b7816 */ /* 0x004fca00000000ff */
[----:B------:R-:W-:-:S07]  /*41c0*/  IMAD R14, R11, R90, RZ ;  /* 0x0000005a0b0e7224 */ /* 0x000fce00078e02ff */
.L_x_147:
[----:B------:R-:W-:Y:S05]  /*41d0*/  BSYNC B1 ;  /* 0x0000000000017941 */ /* 0x000fea0003800000 */
.L_x_146:
[----:B--2---:R-:W-:Y:S01]  /*41e0*/  @!P3 IMAD R11, R78, R89, R14 ;  /* 0x000000594e0bb224 */ /* 0x004fe200078e020e */
[----:B------:R-:W-:Y:S04]  /*41f0*/  BSSY B1, `(.L_x_148) ;  /* 0x0000006000017945 */ /* 0x000fe80003800000 */
[----:B------:R2:W-:Y:S01]  /*4200*/  @!P3 STG.E.U8 desc[UR36][R6.64+0x68], R11 ;  /* 0x0000680b0600b986 */ /* 0x0005e2000c101124 */
[----:B------:R-:W-:Y:S05]  /*4210*/  @P4 BRA `(.L_x_149) ;  /* 0x00000000000c4947 */ /* 0x000fea0003800000 */
[----:B------:R-:W2:Y:S02]  /*4220*/  LDG.E.U8 R99, desc[UR36][R8.64+0x69] ;  /* 0x0000692408637981 */ /* 0x000ea4000c1e1100 */
[----:B--2---:R-:W-:-:S05]  /*4230*/  PRMT R11, R99, 0x8880, RZ ;  /* 0x00008880630b7816 */ /* 0x004fca00000000ff */
[----:B------:R-:W-:-:S07]  /*4240*/  IMAD R14, R11, R90, RZ ;  /* 0x0000005a0b0e7224 */ /* 0x000fce00078e02ff */
.L_x_149:
[----:B------:R-:W-:Y:S05]  /*4250*/  BSYNC B1 ;  /* 0x0000000000017941 */ /* 0x000fea0003800000 */
.L_x_148:
        /* <DEDUP_REMOVED lines=10> */
.L_x_151:
[----:B------:R-:W-:Y:S05]  /*4300*/  BSYNC B1 ;  /* 0x0000000000017941 */ /* 0x000fea0003800000 */
.L_x_150:
[----:B--2---:R-:W-:Y:S01]  /*4310*/  @!P2 IMAD R11, R80, R89, R14 ;  /* 0x00000059500ba224 */ /* 0x004fe200078e020e */
[----:B------:R-:W-:Y:S04]  /*4320*/  BSSY B1, `(.L_x_152) ;  /* 0x0000006000017945 */ /* 0x000fe80003800000 */
[----:B------:R2:W-:Y:S01]  /*4330*/  @!P2 STG.E.U8 desc[UR36][R4.64+0x70], R11 ;  /* 0x0000700b0400a986 */ /* 0x0005e2000c101124 */
[----:B------:R-:W-:Y:S05]  /*4340*/  @P3 BRA `(.L_x_153) ;  /* 0x00000000000c3947 */ /* 0x000fea0003800000 */
[----:B------:R-:W2:Y:S02]  /*4350*/  LDG.E.U8 R99, desc[UR36][R2.64+0x71] ;  /* 0x0000712402637981 */ /* 0x000ea4000c1e1100 */
[----:B--2---:R-:W-:-:S05]  /*4360*/  PRMT R11, R99, 0x8880, RZ ;  /* 0x00008880630b7816 */ /* 0x004fca00000000ff */
[----:B------:R-:W-:-:S07]  /*4370*/  IMAD R14, R11, R90, RZ ;  /* 0x0000005a0b0e7224 */ /* 0x000fce00078e02ff */
.L_x_153:
[----:B------:R-:W-:Y:S05]  /*4380*/  BSYNC B1 ;  /* 0x0000000000017941 */ /* 0x000fea0003800000 */
.L_x_152:
[----:B------:R-:W-:Y:S01]  /*4390*/  @!P3 IMAD R81, R81, R89, R14 ;  /* 0x000000595151b224 */ /* 0x000fe200078e020e */
[----:B------:R-:W-:Y:S04]  /*43a0*/  BSSY B1, `(.L_x_154) ;  /* 0x0000006000017945 */ /* 0x000fe80003800000 */
[----:B------:R0:W-:Y:S01]  /*43b0*/  @!P3 STG.E.U8 desc[UR36][R4.64+0x71], R81 ;  /* 0x000071510400b986 */ /* 0x0001e2000c101124 */
[----:B------:R-:W-:Y:S05]  /*43c0*/  @P4 BRA `(.L_x_155) ;  /* 0x00000000000c4947 */ /* 0x000fea0003800000 */
[----:B------:R-:W2:Y:S02]  /*43d0*/  LDG.E.U8 R99, desc[UR36][R8.64+0x70] ;  /* 0x0000702408637981 */ /* 0x000ea4000c1e1100 */
[----:B--2---:R-:W-:-:S05]  /*43e0*/  PRMT R11, R99, 0x8880, RZ ;  /* 0x00008880630b7816 */ /* 0x004fca00000000ff */
[----:B------:R-:W-:-:S07]  /*43f0*/  IMAD R14, R11, R90, RZ ;  /* 0x0000005a0b0e7224 */ /* 0x000fce00078e02ff */
.L_x_155:
[----:B------:R-:W-:Y:S05]  /*4400*/  BSYNC B1 ;  /* 0x0000000000017941 */ /* 0x000fea0003800000 */
.L_x_154:
[----:B------:R-:W-:Y:S01]  /*4410*/  ISETP.LT.OR P2, PT, R0, 0x72, !P0 ;  /* 0x000000720000780c */ /* 0x000fe20004741670 */
[----:B--2---:R-:W-:Y:S01]  /*4420*/  @!P4 IMAD R11, R82, R89, R14 ;  /* 0x00000059520bc224 */ /* 0x004fe200078e020e */
[----:B------:R-:W-:Y:S01]  /*4430*/  BSSY B1, `(.L_x_156) ;  /* 0x0000009000017945 */ /* 0x000fe20003800000 */
[C---:B------:R-:W-:Y:S02]  /*4440*/  ISETP.LT.OR P3, PT, R0.reuse, 0x79, !P1 ;  /* 0x000000790000780c */ /* 0x040fe40004f61670 */
[C---:B------:R-:W-:Y:S01]  /*4450*/  ISETP.LT.OR P1, PT, R0.reuse, 0x7a, !P1 ;  /* 0x0000007a0000780c */ /* 0x040fe20004f21670 */
[----:B------:R2:W-:Y:S01]  /*4460*/  @!P4 STG.E.U8 desc[UR36][R6.64+0x70], R11 ;  /* 0x0000700b0600c986 */ /* 0x0005e2000c101124 */
[----:B------:R-:W-:-:S06]  /*4470*/  ISETP.LT.OR P4, PT, R0, 0x79, !P0 ;  /* 0x000000790000780c */ /* 0x000fcc0004781670 */
[----:B------:R-:W-:Y:S07]  /*4480*/  @P2 BRA `(.L_x_157) ;  /* 0x00000000000c2947 */ /* 0x000fee0003800000 */
[----:B------:R-:W2:Y:S02]  /*4490*/  LDG.E.U8 R99, desc[UR36][R8.64+0x71] ;  /* 0x0000712408637981 */ /* 0x000ea4000c1e1100 */
[----:B--2---:R-:W-:-:S05]  /*44a0*/  PRMT R11, R99, 0x8880, RZ ;  /* 0x00008880630b7816 */ /* 0x004fca00000000ff */
[----:B------:R-:W-:-:S07]  /*44b0*/  IMAD R14, R11, R90, RZ ;  /* 0x0000005a0b0e7224 */ /* 0x000fce00078e02ff */
.L_x_157:
[----:B------:R-:W-:Y:S05]  /*44c0*/  BSYNC B1 ;  /* 0x0000000000017941 */ /* 0x000fea0003800000 */
.L_x_156:
[----:B------:R-:W-:Y:S01]  /*44d0*/  @!P2 IMAD R83, R83, R89, R14 ;  /* 0x000000595353a224 */ /* 0x000fe200078e020e */
[----:B------:R-:W-:Y:S04]  /*44e0*/  BSSY B1, `(.L_x_158) ;  /* 0x0000006000017945 */ /* 0x000fe80003800000 */
[----:B------:R0:W-:Y:S01]  /*44f0*/  @!P2 STG.E.U8 desc[UR36][R6.64+0x71], R83 ;  /* 0x000071530600a986 */ /* 0x0001e2000c101124 */
[----:B------:R-:W-:Y:S05]  /*4500*/  @P3 BRA `(.L_x_159) ;  /* 0x00000000000c3947 */ /* 0x000fea0003800000 */
[----:B------:R-:W2:Y:S02]  /*4510*/  LDG.E.U8 R99, desc[UR36][R2.64+0x78] ;  /* 0x0000782402637981 */ /* 0x000ea4000c1e1100 */
[----:B--2---:R-:W-:-:S05]  /*4520*/  PRMT R11, R99, 0x8880, RZ ;  /* 0x00008880630b7816 */ /* 0x004fca00000000ff */
[----:B------:R-:W-:-:S07]  /*4530*/  IMAD R14, R11, R90, RZ ;  /* 0x0000005a0b0e7224 */ /* 0x000fce00078e02ff */
.L_x_159:
[----:B------:R-:W-:Y:S05]  /*4540*/  BSYNC B1 ;  /* 0x0000000000017941 */ /* 0x000fea0003800000 */
.L_x_158:
[----:B--2---:R-:W-:Y:S01]  /*4550*/  @!P3 IMAD R11, R84, R89, R14 ;  /* 0x00000059540bb224 */ /* 0x004fe200078e020e */
[----:B------:R-:W-:Y:S04]  /*4560*/  BSSY B1, `(.L_x_160) ;  /* 0x0000006000017945 */ /* 0x000fe80003800000 */
[----:B------:R2:W-:Y:S01]  /*4570*/  @!P3 STG.E.U8 desc[UR36][R4.64+0x78], R11 ;  /* 0x0000780b0400b986 */ /* 0x0005e2000c101124 */
[----:B------:R-:W-:Y:S05]  /*4580*/  @P1 BRA `(.L_x_161) ;  /* 0x00000000000c1947 */ /* 0x000fea0003800000 */
[----:B------:R-:W2:Y:S02]  /*4590*/  LDG.E.U8 R99, desc[UR36][R2.64+0x79] ;  /* 0x0000792402637981 */ /* 0x000ea4000c1e1100 */
[----:B--2---:R-:W-:-:S05]  /*45a0*/  PRMT R11, R99, 0x8880, RZ ;  /* 0x00008880630b7816 */ /* 0x004fca00000000ff */
[----:B------:R-:W-:-:S07]  /*45b0*/  IMAD R14, R11, R90, RZ ;  /* 0x0000005a0b0e7224 */ /* 0x000fce00078e02ff */
.L_x_161:
[----:B------:R-:W-:Y:S05]  /*45c0*/  BSYNC B1 ;  /* 0x0000000000017941 */ /* 0x000fea0003800000 */
.L_x_160:
[----:B------:R-:W-:Y:S01]  /*45d0*/  @!P1 IMAD R85, R85, R89, R14 ;  /* 0x0000005955559224 */ /* 0x000fe200078e020e */
[----:B------:R-:W-:Y:S04]  /*45e0*/  BSSY B1, `(.L_x_162) ;  /* 0x0000006000017945 */ /* 0x000fe80003800000 */
[----:B------:R0:W-:Y:S01]  /*45f0*/  @!P1 STG.E.U8 desc[UR36][R4.64+0x79], R85 ;  /* 0x0000795504009986 */ /* 0x0001e2000c101124 */
[----:B------:R-:W-:Y:S05]  /*4600*/  @P4 BRA `(.L_x_163) ;  /* 0x00000000000c4947 */ /* 0x000fea0003800000 */
[----:B------:R-:W0:Y:S02]  /*4610*/  LDG.E.U8 R99, desc[UR36][R8.64+0x78] ;  /* 0x0000782408637981 */ /* 0x000e24000c1e1100 */
[----:B0-----:R-:W-:-:S05]  /*4620*/  PRMT R3, R99, 0x8880, RZ ;  /* 0x0000888063037816 */ /* 0x001fca00000000ff */
[----:B------:R-:W-:-:S07]  /*4630*/  IMAD R14, R3, R90, RZ ;  /* 0x0000005a030e7224 */ /* 0x000fce00078e02ff */
.L_x_163:
[----:B------:R-:W-:Y:S05]  /*4640*/  BSYNC B1 ;  /* 0x0000000000017941 */ /* 0x000fea0003800000 */
.L_x_162:
[----:B0-----:R-:W-:Y:S01]  /*4650*/  @!P4 IMAD R3, R86, R89, R14 ;  /* 0x000000595603c224 */ /* 0x001fe200078e020e */
[----:B------:R-:W-:Y:S01]  /*4660*/  ISETP.LT.OR P0, PT, R0, 0x7a, !P0 ;  /* 0x0000007a0000780c */ /* 0x000fe20004701670 */
[----:B------:R-:W-:Y:S03]  /*4670*/  BSSY B1, `(.L_x_164) ;  /* 0x0000006000017945 */ /* 0x000fe60003800000 */
[----:B------:R0:W-:Y:S09]  /*4680*/  @!P4 STG.E.U8 desc[UR36][R6.64+0x78], R3 ;  /* 0x000078030600c986 */ /* 0x0001f2000c101124 */
[----:B------:R-:W-:Y:S05]  /*4690*/  @P0 BRA `(.L_x_165) ;  /* 0x00000000000c0947 */ /* 0x000fea0003800000 */
[----:B------:R-:W0:Y:S02]  /*46a0*/  LDG.E.U8 R99, desc[UR36][R8.64+0x79] ;  /* 0x0000792408637981 */ /* 0x000e24000c1e1100 */
[----:B0-----:R-:W-:-:S05]  /*46b0*/  PRMT R3, R99, 0x8880, RZ ;  /* 0x0000888063037816 */ /* 0x001fca00000000ff */
[----:B------:R-:W-:-:S07]  /*46c0*/  IMAD R14, R3, R90, RZ ;  /* 0x0000005a030e7224 */ /* 0x000fce00078e02ff */
.L_x_165:
[----:B------:R-:W-:Y:S05]  /*46d0*/  BSYNC B1 ;  /* 0x0000000000017941 */ /* 0x000fea0003800000 */
.L_x_164:
[----:B------:R-:W-:Y:S01]  /*46e0*/  IMAD R87, R87, R89, R14 ;  /* 0x0000005957577224 */ /* 0x000fe200078e020e */
[----:B------:R-:W-:Y:S06]  /*46f0*/  @P0 BRA `(.L_x_166) ;  /* 0x0000000c00100947 */ /* 0x000fec0003800000 */
[----:B------:R0:W-:Y:S01]  /*4700*/  STG.E.U8 desc[UR36][R6.64+0x79], R87 ;  /* 0x0000795706007986 */ /* 0x0001e2000c101124 */
[----:B------:R-:W-:Y:S05]  /*4710*/  BRA `(.L_x_166) ;  /* 0x0000000c00087947 */ /* 0x000fea0003800000 */
.L_x_37:
[C---:B------:R-:W-:Y:S02]  /*4720*/  ISETP.GE.AND P1, PT, R19.reuse, 0x1, PT ;  /* 0x000000011300780c */ /* 0x040fe40003f26270 */
[----:B------:R-:W-:Y:S02]  /*4730*/  ISETP.GE.AND P0, PT, R19, 0x9, PT ;  /* 0x000000091300780c */ /* 0x000fe40003f06270 */
[C---:B------:R-:W-:Y:S02]  /*4740*/  ISETP.LT.OR P3, PT, R0.reuse, 0x1, !P1 ;  /* 0x000000010000780c */ /* 0x040fe40004f61670 */
[C---:B------:R-:W-:Y:S02]  /*4750*/  ISETP.LT.OR P4, PT, R0.reuse, 0x2, !P1 ;  /* 0x000000020000780c */ /* 0x040fe40004f81670 */
[----:B------:R-:W-:-:S09]  /*4760*/  ISETP.LT.OR P2, PT, R0, 0x1, !P0 ;  /* 0x000000010000780c */ /* 0x000fd20004741670 */
[-C--:B------:R-:W-:Y:S02]  /*4770*/  @!P3 IMAD R3, R24, R89.reuse, RZ ;  /* 0x000000591803b224 */ /* 0x080fe400078e02ff */
[-C--:B------:R-:W-:Y:S02]  /*4780*/  @!P4 IMAD R25, R25, R89.reuse, RZ ;  /* 0x000000591919c224 */ /* 0x080fe400078e02ff */
[----:B------:R-:W-:Y:S01]  /*4790*/  @!P2 IMAD R9, R26, R89, RZ ;  /* 0x000000591a09a224 */ /* 0x000fe200078e02ff */
[----:B------:R0:W-:Y:S01]  /*47a0*/  @!P3 STG.E.U8 desc[UR36][R4.64], R3 ;  /* 0x000000030400b986 */ /* 0x0001e2000c101124 */
[----:B------:R-:W-:-:S03]  /*47b0*/  ISETP.LT.OR P3, PT, R0, 0x2, !P0 ;  /* 0x000000020000780c */ /* 0x000fc60004761670 */
[----:B------:R-:W-:Y:S01]  /*47c0*/  @!P4 STG.E.U8 desc[UR36][R4.64+0x1], R25 ;  /* 0x000001190400c986 */ /* 0x000fe2000c101124 */
[----:B------:R-:W-:-:S03]  /*47d0*/  ISETP.LT.OR P4, PT, R0, 0x9, !P1 ;  /* 0x000000090000780c */ /* 0x000fc60004f81670 */
[----:B------:R1:W-:Y:S01]  /*47e0*/  @!P2 STG.E.U8 desc[UR36][R6.64], R9 ;  /* 0x000000090600a986 */ /* 0x0003e2000c101124 */
[----:B------:R-:W-:-:S05]  /*47f0*/  ISETP.LT.OR P2, PT, R0, 0xa, !P1 ;  /* 0x0000000a0000780c */ /* 0x000fca0004f41670 */
[----:B------:R-:W-:-:S04]  /*4800*/  @!P3 IMAD R27, R27, R89, RZ ;  /* 0x000000591b1bb224 */ /* 0x000fc800078e02ff */
[-C--:B------:R-:W-:Y:S01]  /*4810*/  @!P4 IMAD R11, R28, R89.reuse, RZ ;  /* 0x000000591c0bc224 */ /* 0x080fe200078e02ff */
[----:B------:R-:W-:Y:S01]  /*4820*/  @!P3 STG.E.U8 desc[UR36][R6.64+0x1], R27 ;  /* 0x0000011b0600b986 */ /* 0x000fe2000c101124 */
[C---:B------:R-:W-:Y:S02]  /*4830*/  ISETP.LT.OR P3, PT, R0.reuse, 0x9, !P0 ;  /* 0x000000090000780c */ /* 0x040fe40004761670 */
[----:B------:R-:W-:Y:S01]  /*4840*/  @!P2 IMAD R29, R29, R89, RZ ;  /* 0x000000591d1da224 */ /* 0x000fe200078e02ff */
[----:B------:R2:W-:Y:S01]  /*4850*/  @!P4 STG.E.U8 desc[UR36][R4.64+0x8], R11 ;  /* 0x0000080b0400c986 */ /* 0x0005e2000c101124 */
[----:B------:R-:W-:-:S03]  /*4860*/  ISETP.LT.OR P4, PT, R0, 0xa, !P0 ;  /* 0x0000000a0000780c */ /* 0x000fc60004781670 */
[----:B------:R-:W-:Y:S01]  /*4870*/  @!P2 STG.E.U8 desc[UR36][R4.64+0x9], R29 ;  /* 0x0000091d0400a986 */ /* 0x000fe2000c101124 */
[----:B------:R-:W-:-:S05]  /*4880*/  ISETP.LT.OR P2, PT, R0, 0x11, !P1 ;  /* 0x000000110000780c */ /* 0x000fca0004f41670 */
[----:B0-----:R-:W-:-:S04]  /*4890*/  @!P3 IMAD R3, R30, R89, RZ ;  /* 0x000000591e03b224 */ /* 0x001fc800078e02ff */
[-C--:B------:R-:W-:Y:S01]  /*48a0*/  @!P4 IMAD R31, R31, R89.reuse, RZ ;  /* 0x000000591f1fc224 */ /* 0x080fe200078e02ff */
[----:B------:R0:W-:Y:S01]  /*48b0*/  @!P3 STG.E.U8 desc[UR36][R6.64+0x8], R3 ;  /* 0x000008030600b986 */ /* 0x0001e2000c101124 */
[----:B------:R-:W-:Y:S02]  /*48c0*/  ISETP.LT.OR P3, PT, R0, 0x12, !P1 ;  /* 0x000000120000780c */ /* 0x000fe40004f61670 */
[----:B-1----:R-:W-:Y:S01]  /*48d0*/  @!P2 IMAD R9, R32, R89, RZ ;  /* 0x000000592009a224 */ /* 0x002fe200078e02ff */
[----:B------:R-:W-:Y:S01]  /*48e0*/  @!P4 STG.E.U8 desc[UR36][R6.64+0x9], R31 ;  /* 0x0000091f0600c986 */ /* 0x000fe2000c101124 */
[----:B------:R-:W-:-:S03]  /*48f0*/  ISETP.LT.OR P4, PT, R0, 0x11, !P0 ;  /* 0x000000110000780c */ /* 0x000fc60004781670 */
[----:B------:R1:W-:Y:S01]  /*4900*/  @!P2 STG.E.U8 desc[UR36][R4.64+0x10], R9 ;  /* 0x000010090400a986 */ /* 0x0003e2000c101124 */
[----:B------:R-:W-:-:S05]  /*4910*/  ISETP.LT.OR P2, PT, R0, 0x12, !P0 ;  /* 0x000000120000780c */ /* 0x000fca0004741670 */
[----:B------:R-:W-:-:S04]  /*4920*/  @!P3 IMAD R33, R33, R89, RZ ;  /* 0x000000592121b224 */ /* 0x000fc800078e02ff */
[-C--:B--2---:R-:W-:Y:S01]  /*4930*/  @!P4 IMAD R11, R34, R89.reuse, RZ ;  /* 0x00000059220bc224 */ /* 0x084fe200078e02ff */
        /* <DEDUP_REMOVED lines=144> */
[----:B------:R2:W-:Y:S01]  /*5240*/  @!P3 STG.E.U8 desc[UR36][R4.64+0x71], R81 ;  /* 0x000071510400b986 */ /* 0x0005e2000c101124 */
[C---:B------:R-:W-:Y:S02]  /*5250*/  ISETP.LT.OR P3, PT, R0.reuse, 0x79, !P1 ;  /* 0x000000790000780c */ /* 0x040fe40004f61670 */
[C---:B------:R-:W-:Y:S01]  /*5260*/  ISETP.LT.OR P1, PT, R0.reuse, 0x7a, !P1 ;  /* 0x0000007a0000780c */ /* 0x040fe20004f21670 */
[----:B------:R2:W-:Y:S01]  /*5270*/  @!P4 STG.E.U8 desc[UR36][R6.64+0x70], R11 ;  /* 0x0000700b0600c986 */ /* 0x0005e2000c101124 */
[C---:B------:R-:W-:Y:S01]  /*5280*/  ISETP.LT.OR P4, PT, R0.reuse, 0x79, !P0 ;  /* 0x000000790000780c */ /* 0x040fe20004781670 */
[----:B------:R-:W-:Y:S01]  /*5290*/  @!P2 IMAD R83, R83, R89, RZ ;  /* 0x000000595353a224 */ /* 0x000fe200078e02ff */
[----:B------:R-:W-:-:S04]  /*52a0*/  ISETP.LT.OR P0, PT, R0, 0x7a, !P0 ;  /* 0x0000007a0000780c */ /* 0x000fc80004701670 */
[----:B------:R2:W-:Y:S03]  /*52b0*/  @!P2 STG.E.U8 desc[UR36][R6.64+0x71], R83 ;  /* 0x000071530600a986 */ /* 0x0005e6000c101124 */
[-C--:B0-----:R-:W-:Y:S02]  /*52c0*/  @!P3 IMAD R3, R84, R89.reuse, RZ ;  /* 0x000000595403b224 */ /* 0x081fe400078e02ff */
[-C--:B------:R-:W-:Y:S02]  /*52d0*/  @!P1 IMAD R85, R85, R89.reuse, RZ ;  /* 0x0000005955559224 */ /* 0x080fe400078e02ff */
[-C--:B-1----:R-:W-:Y:S01]  /*52e0*/  @!P4 IMAD R9, R86, R89.reuse, RZ ;  /* 0x000000595609c224 */ /* 0x082fe200078e02ff */
[----:B------:R2:W-:Y:S01]  /*52f0*/  @!P3 STG.E.U8 desc[UR36][R4.64+0x78], R3 ;  /* 0x000078030400b986 */ /* 0x0005e2000c101124 */
[----:B------:R-:W-:-:S03]  /*5300*/  @!P0 IMAD R87, R87, R89, RZ ;  /* 0x0000005957578224 */ /* 0x000fc600078e02ff */
[----:B------:R2:W-:Y:S04]  /*5310*/  @!P1 STG.E.U8 desc[UR36][R4.64+0x79], R85 ;  /* 0x0000795504009986 */ /* 0x0005e8000c101124 */
[----:B------:R2:W-:Y:S04]  /*5320*/  @!P4 STG.E.U8 desc[UR36][R6.64+0x78], R9 ;  /* 0x000078090600c986 */ /* 0x0005e8000c101124 */
[----:B------:R2:W-:Y:S02]  /*5330*/  @!P0 STG.E.U8 desc[UR36][R6.64+0x79], R87 ;  /* 0x0000795706008986 */ /* 0x0005e4000c101124 */
.L_x_166:
[----:B------:R-:W-:Y:S05]  /*5340*/  BSYNC B0 ;  /* 0x0000000000007941 */ /* 0x000fea0003800000 */
.L_x_36:
[----:B0-2---:R-:W2:Y:S01]  /*5350*/  LDL.64 R2, [R1] ;  /* 0x0000000001027983 */ /* 0x005ea20000100a00 */
[----:B------:R-:W-:Y:S01]  /*5360*/  ULDC.64 UR4, c[0x0][0x650] ;  /* 0x0001940000047ab9 */ /* 0x000fe20000000a00 */
[----:B------:R0:W-:Y:S01]  /*5370*/  SYNCS.ARRIVE.TRANS64.A1T0 RZ, [R97+UR47], RZ ;  /* 0x000000ff61ff79a7 */ /* 0x0001e2000810002f */
[----:B------:R-:W-:Y:S01]  /*5380*/  PRMT R0, RZ, 0x7610, R0 ;  /* 0x00007610ff007816 */ /* 0x000fe20000000000 */
[----:B------:R-:W-:Y:S02]  /*5390*/  IMAD.MOV.U32 R19, RZ, RZ, -0x1 ;  /* 0xffffffffff137424 */ /* 0x000fe400078e00ff */
[----:B------:R-:W-:Y:S01]  /*53a0*/  IMAD.MOV.U32 R22, RZ, RZ, -0x1 ;  /* 0xffffffffff167424 */ /* 0x000fe200078e00ff */
[----:B--2---:R-:W-:-:S04]  /*53b0*/  LEA R18, P0, R2, R18, 0x1 ;  /* 0x0000001202127211 */ /* 0x004fc800078008ff */
[----:B------:R-:W-:Y:S01]  /*53c0*/  LEA.HI.X R17, R2, R17, R23, 0x1, P0 ;  /* 0x0000001102117211 */ /* 0x000fe200000f0c17 */
[----:B------:R-:W-:Y:S01]  /*53d0*/  IMAD.MOV.U32 R2, RZ, RZ, -0x1 ;  /* 0xffffffffff027424 */ /* 0x000fe200078e00ff */
[----:B------:R-:W-:-:S04]  /*53e0*/  ISETP.GE.U32.AND P0, PT, R18, UR4, PT ;  /* 0x0000000412007c0c */ /* 0x000fc8000bf06070 */
[----:B------:R-:W-:-:S13]  /*53f0*/  ISETP.GE.U32.AND.EX P0, PT, R17, UR5, PT, P0 ;  /* 0x0000000511007c0c */ /* 0x000fda000bf06100 */
[----:B0-----:R-:W-:Y:S05]  /*5400*/  @P0 BRA `(.L_x_167) ;  /* 0x0000000400700947 */ /* 0x001fea0003800000 */
[----:B------:R-:W0:Y:S01]  /*5410*/  S2R R10, SR_CTAID.X ;  /* 0x00000000000a7919 */ /* 0x000e220000002500 */
[----:B------:R-:W2:Y:S01]  /*5420*/  LDC.64 R8, c[0x0][0x628] ;  /* 0x00018a00ff087b82 */ /* 0x000ea20000000a00 */
[----:B------:R-:W-:Y:S01]  /*5430*/  ULDC UR4, c[0x0][0x150] ;  /* 0x0000540000047ab9 */ /* 0x000fe20000000800 */
[----:B---3--:R-:W-:Y:S01]  /*5440*/  IMAD.MOV.U32 R6, RZ, RZ, R18 ;  /* 0x000000ffff067224 */ /* 0x008fe200078e0012 */
[----:B------:R-:W3:Y:S01]  /*5450*/  S2R R20, SR_CTAID.Y ;  /* 0x0000000000147919 */ /* 0x000ee20000002600 */
[----:B------:R-:W-:-:S04]  /*5460*/  IMAD.MOV.U32 R7, RZ, RZ, R17 ;  /* 0x000000ffff077224 */ /* 0x000fc800078e0011 */
[----:B------:R-:W1:Y:S08]  /*5470*/  LDC R15, c[0x0][0x144] ;  /* 0x00005100ff0f7b82 */ /* 0x000e700000000800 */
[----:B------:R-:W1:Y:S08]  /*5480*/  LDC R0, c[0x0][0x630] ;  /* 0x00018c00ff007b82 */ /* 0x000e700000000800 */
[----:B------:R-:W1:Y:S01]  /*5490*/  LDC.64 R12, c[0x0][0x620] ;  /* 0x00018800ff0c7b82 */ /* 0x000e620000000a00 */
[----:B--2---:R-:W-:-:S04]  /*54a0*/  ISETP.NE.U32.AND P0, PT, R8, RZ, PT ;  /* 0x000000ff0800720c */ /* 0x004fc80003f05070 */
[----:B------:R-:W-:Y:S02]  /*54b0*/  ISETP.NE.AND.EX P0, PT, R9, RZ, PT, P0 ;  /* 0x000000ff0900720c */ /* 0x000fe40003f05300 */
[----:B0-----:R-:W-:-:S05]  /*54c0*/  I2FP.F32.U32 R2, R10 ;  /* 0x0000000a00027245 */ /* 0x001fca0000201000 */
[----:B------:R-:W-:-:S04]  /*54d0*/  FMUL R2, R2, UR4 ;  /* 0x0000000402027c20 */ /* 0x000fc80008400000 */
[----:B------:R0:W2:Y:S02]  /*54e0*/  F2I.U32.TRUNC.NTZ R14, R2 ;  /* 0x00000002000e7305 */ /* 0x0000a4000020f000 */
[----:B---3--:R-:W-:Y:S05]  /*54f0*/  @!P0 BRA `(.L_x_168) ;  /* 0x0000000000288947 */ /* 0x008fea0003800000 */
[----:B------:R-:W3:Y:S02]  /*5500*/  LDC R3, c[0x0][0x634] ;  /* 0x00018d00ff037b82 */ /* 0x000ee40000000800 */
[----:B---3--:R-:W-:-:S05]  /*5510*/  IADD3 R7, P0, R18, R3, RZ ;  /* 0x0000000312077210 */ /* 0x008fca0007f1e0ff */
[----:B------:R-:W-:-:S04]  /*5520*/  IMAD.X R11, RZ, RZ, R17, P0 ;  /* 0x000000ffff0b7224 */ /* 0x000fc800000e0611 */
[----:B0-----:R-:W-:-:S04]  /*5530*/  IMAD.WIDE.U32 R2, R11, R8, RZ ;  /* 0x000000080b027225 */ /* 0x001fc800078e00ff */
[----:B-1--4-:R-:W-:-:S04]  /*5540*/  IMAD.WIDE.U32 R4, P0, R7, R9, R2 ;  /* 0x0000000907047225 */ /* 0x012fc80007800002 */
[----:B------:R-:W-:-:S04]  /*5550*/  IMAD.WIDE.U32 R2, R7, R8, RZ ;  /* 0x0000000807027225 */ /* 0x000fc800078e00ff */
[----:B------:R-:W-:Y:S01]  /*5560*/  IMAD.X R7, RZ, RZ, RZ, P0 ;  /* 0x000000ffff077224 */ /* 0x000fe200000e06ff */
[----:B------:R-:W-:Y:S01]  /*5570*/  IADD3 RZ, P0, R3, R4, RZ ;  /* 0x0000000403ff7210 */ /* 0x000fe20007f1e0ff */
[----:B------:R-:W-:-:S04]  /*5580*/  IMAD.MOV.U32 R6, RZ, RZ, R5 ;  /* 0x000000ffff067224 */ /* 0x000fc800078e0005 */
[----:B------:R-:W-:-:S08]  /*5590*/  IMAD.WIDE.U32.X R6, R11, R9, R6, P0 ;  /* 0x000000090b067225 */ /* 0x000fd000000e0406 */
.L_x_168:
[----:B------:R-:W3:Y:S01]  /*55a0*/  LDC.64 R26, c[0x0][0x640] ;  /* 0x00019000ff1a7b82 */ /* 0x000ee20000000a00 */
[-C--:B-1----:R-:W-:Y:S01]  /*55b0*/  SHF.R.U64 R11, R6, R0.reuse, R7 ;  /* 0x00000000060b7219 */ /* 0x082fe20000001207 */
[----:B------:R-:W-:Y:S01]  /*55c0*/  IMAD.MOV.U32 R19, RZ, RZ, R17 ;  /* 0x000000ffff137224 */ /* 0x000fe200078e0011 */
[----:B------:R-:W-:Y:S01]  /*55d0*/  SHF.R.U32.HI R0, RZ, R0, R7 ;  /* 0x00000000ff007219 */ /* 0x000fe20000011607 */
[----:B--2---:R-:W-:Y:S01]  /*55e0*/  IMAD.MOV R14, RZ, RZ, -R14 ;  /* 0x000000ffff0e7224 */ /* 0x004fe200078e0a0e */
[----:B----4-:R-:W-:Y:S01]  /*55f0*/  IADD3 R5, P0, RZ, -R11, RZ ;  /* 0x8000000bff057210 */ /* 0x010fe20007f1e0ff */
[----:B------:R-:W-:Y:S01]  /*5600*/  ULDC UR4, c[0x0][0x154] ;  /* 0x0000550000047ab9 */ /* 0x000fe20000000800 */
[----:B------:R-:W-:Y:S01]  /*5610*/  IMAD.MOV.U32 R7, RZ, RZ, 0x1 ;  /* 0x00000001ff077424 */ /* 0x000fe200078e00ff */
[----:B------:R-:W1:Y:S01]  /*5620*/  LDC R4, c[0x0][0x618] ;  /* 0x00018600ff047b82 */ /* 0x000e620000000800 */
[----:B------:R-:W-:Y:S02]  /*5630*/  IMAD R22, R15, R14, R10 ;  /* 0x0000000e0f167224 */ /* 0x000fe400078e020a */
[----:B------:R-:W-:-:S04]  /*5640*/  IMAD.X R3, RZ, RZ, ~R0, P0 ;  /* 0x000000ffff037224 */ /* 0x000fc800000e0e00 */
[-C--:B------:R-:W-:Y:S01]  /*5650*/  IMAD R0, R3, R12.reuse, RZ ;  /* 0x0000000c03007224 */ /* 0x080fe200078e02ff */
[----:B------:R-:W2:Y:S01]  /*5660*/  LDC R6, c[0x0][0x608] ;  /* 0x00018200ff067b82 */ /* 0x000ea20000000800 */
[----:B0-----:R-:W-:-:S04]  /*5670*/  IMAD.WIDE.U32 R2, R5, R12, R18 ;  /* 0x0000000c05027225 */ /* 0x001fc800078e0012 */
[----:B------:R-:W-:Y:S01]  /*5680*/  IMAD R5, R5, R13, R0 ;  /* 0x0000000d05057224 */ /* 0x000fe200078e0200 */
[----:B------:R-:W-:Y:S02]  /*5690*/  I2FP.F32.U32 R0, R20 ;  /* 0x0000001400007245 */ /* 0x000fe40000201000 */
[----:B------:R-:W0:Y:S01]  /*56a0*/  LDC R24, c[0x0][0x658] ;  /* 0x00019600ff187b82 */ /* 0x000e220000000800 */
[----:B------:R-:W-:Y:S01]  /*56b0*/  IMAD.IADD R3, R3, 0x1, R5 ;  /* 0x0000000103037824 */ /* 0x000fe200078e0205 */
[----:B---3--:R-:W-:Y:S01]  /*56c0*/  ISETP.NE.U32.AND P0, PT, R26, RZ, PT ;  /* 0x000000ff1a00720c */ /* 0x008fe20003f05070 */
[----:B------:R-:W-:Y:S01]  /*56d0*/  FMUL R0, R0, UR4 ;  /* 0x0000000400007c20 */ /* 0x000fe20008400000 */
[----:B------:R-:W-:Y:S02]  /*56e0*/  IMAD.MOV.U32 R5, RZ, RZ, -0x1 ;  /* 0xffffffffff057424 */ /* 0x000fe400078e00ff */
[----:B------:R-:W-:Y:S01]  /*56f0*/  ISETP.NE.AND.EX P0, PT, R27, RZ, PT, P0 ;  /* 0x000000ff1b00720c */ /* 0x000fe20003f05300 */
[----:B------:R3:W4:Y:S01]  /*5700*/  F2I.U32.TRUNC.NTZ R12, R0 ;  /* 0x00000000000c7305 */ /* 0x000722000020f000 */
[----:B------:R-:W3:Y:S01]  /*5710*/  LDC R15, c[0x0][0x148] ;  /* 0x00005200ff0f7b82 */ /* 0x000ee20000000800 */
[----:B-1----:R-:W-:-:S02]  /*5720*/  SHF.R.U64 R10, R2, R4, R3 ;  /* 0x00000004020a7219 */ /* 0x002fc40000001203 */
[----:B------:R-:W-:-:S05]  /*5730*/  SHF.R.U32.HI R3, RZ, R4, R3 ;  /* 0x00000004ff037219 */ /* 0x000fca0000011603 */
[----:B------:R-:W1:Y:S01]  /*5740*/  LDC R14, c[0x0][0x600] ;  /* 0x00018000ff0e7b82 */ /* 0x000e620000000800 */
[-CC-:B--2---:R-:W-:Y:S02]  /*5750*/  SHF.R.U64 R8, R10, R6.reuse, R3.reuse ;  /* 0x000000060a087219 */ /* 0x184fe40000001203 */
[----:B------:R-:W-:-:S05]  /*5760*/  SHF.R.U32.HI R3, RZ, R6, R3 ;  /* 0x00000006ff037219 */ /* 0x000fca0000011603 */
[----:B------:R-:W2:Y:S01]  /*5770*/  LDC R21, c[0x0][0x648] ;  /* 0x00019200ff157b82 */ /* 0x000ea20000000800 */
[-CC-:B0-----:R-:W-:Y:S02]  /*5780*/  SHF.R.U64 R13, R8, R24.reuse, R3.reuse ;  /* 0x00000018080d7219 */ /* 0x181fe40000001203 */
[-C--:B------:R-:W-:Y:S02]  /*5790*/  SHF.L.U32 R5, R5, R24.reuse, RZ ;  /* 0x0000001805057219 */ /* 0x080fe400000006ff */
[-C--:B------:R-:W-:Y:S01]  /*57a0*/  SHF.R.U32.HI R3, RZ, R24.reuse, R3 ;  /* 0x00000018ff037219 */ /* 0x080fe20000011603 */
[----:B------:R-:W-:Y:S01]  /*57b0*/  IMAD.MOV.U32 R2, RZ, RZ, R13 ;  /* 0x000000ffff027224 */ /* 0x000fe200078e000d */
[----:B------:R-:W-:Y:S01]  /*57c0*/  SHF.L.U32 R24, R7, R24, RZ ;  /* 0x0000001807187219 */ /* 0x000fe200000006ff */
[----:B------:R-:W0:Y:S01]  /*57d0*/  LDC R25, c[0x0][0x638] ;  /* 0x00018e00ff197b82 */ /* 0x000e220000000800 */
[----:B------:R-:W-:-:S07]  /*57e0*/  LOP3.LUT R19, RZ, R5, RZ, 0x33, !PT ;  /* 0x00000005ff137212 */ /* 0x000fce00078e33ff */
[----:B------:R-:W0:Y:S01]  /*57f0*/  LDC R28, c[0x0][0x610] ;  /* 0x00018400ff1c7b82 */ /* 0x000e220000000800 */
[----:B----4-:R-:W-:Y:S05]  /*5800*/  @!P0 BRA `(.L_x_169) ;  /* 0x0000000000288947 */ /* 0x010fea0003800000 */
[----:B---3--:R-:W3:Y:S02]  /*5810*/  LDC R0, c[0x0][0x64c] ;  /* 0x00019300ff007b82 */ /* 0x008ee40000000800 */
        /* <DEDUP_REMOVED lines=9> */
.L_x_169:
[----:B------:R-:W4:Y:S01]  /*58b0*/  LDC R4, c[0x0][0x65c] ;  /* 0x00019700ff047b82 */ /* 0x000f220000000800 */
[----:B--23--:R-:W-:Y:S01]  /*58c0*/  SHF.R.U64 R0, R2, R21, R3 ;  /* 0x0000001502007219 */ /* 0x00cfe20000001203 */
[----:B-1----:R-:W-:Y:S01]  /*58d0*/  VIADD R3, R14, 0xffffffff ;  /* 0xffffffff0e037836 */ /* 0x002fe20000000000 */
[----:B------:R-:W-:Y:S01]  /*58e0*/  LOP3.LUT R19, R8, R19, RZ, 0xc0, !PT ;  /* 0x0000001308137212 */ /* 0x000fe200078ec0ff */
[----:B------:R-:W-:Y:S02]  /*58f0*/  IMAD.MOV R12, RZ, RZ, -R12 ;  /* 0x000000ffff0c7224 */ /* 0x000fe400078e0a0c */
[----:B------:R-:W-:Y:S01]  /*5900*/  IMAD.MOV R2, RZ, RZ, -R0 ;  /* 0x000000ffff027224 */ /* 0x000fe200078e0a00 */
[----:B------:R-:W-:Y:S01]  /*5910*/  LOP3.LUT R3, R10, R3, RZ, 0xc0, !PT ;  /* 0x000000030a037212 */ /* 0x000fe200078ec0ff */
[----:B------:R-:W-:Y:S02]  /*5920*/  IMAD R19, R24, R0, R19 ;  /* 0x0000000018137224 */ /* 0x000fe400078e0213 */
[----:B0-----:R-:W-:-:S04]  /*5930*/  IMAD R0, R2, R25, R13 ;  /* 0x0000001902007224 */ /* 0x001fc800078e020d */
[----:B------:R-:W-:Y:S01]  /*5940*/  IMAD R2, R0, R14, R3 ;  /* 0x0000000e00027224 */ /* 0x000fe200078e0203 */
[----:B----4-:R-:W-:Y:S01]  /*5950*/  ISETP.NE.AND P0, PT, R4, 0x1, PT ;  /* 0x000000010400780c */ /* 0x010fe20003f05270 */
[----:B------:R-:W-:-:S05]  /*5960*/  IMAD.MOV.U32 R4, RZ, RZ, 0x1 ;  /* 0x00000001ff047424 */ /* 0x000fca00078e00ff */
[----:B------:R-:W-:-:S07]  /*5970*/  PRMT R0, R4, 0x7610, R0 ;  /* 0x0000761004007816 */ /* 0x000fce0000000000 */
[----:B------:R-:W-:-:S04]  /*5980*/  @P0 IMAD R22, R15, R12, R20 ;  /* 0x0000000c0f160224 */ /* 0x000fc800078e0214 */
[----:B------:R-:W-:-:S05]  /*5990*/  IMAD R19, R19, R28, R22 ;  /* 0x0000001c13137224 */ /* 0x000fca00078e0216 */
[----:B------:R-:W-:Y:S02]  /*59a0*/  SEL R22, R2, R19, !P0 ;  /* 0x0000001302167207 */ /* 0x000fe40004000000 */
[----:B------:R-:W-:Y:S01]  /*59b0*/  SEL R19, R19, R2, !P0 ;  /* 0x0000000213137207 */ /* 0x000fe20004000000 */
[----:B------:R-:W-:-:S07]  /*59c0*/  IMAD.MOV.U32 R2, RZ, RZ, R11 ;  /* 0x000000ffff027224 */ /* 0x000fce00078e000b */
.L_x_167:
[----:B------:R-:W-:Y:S02]  /*59d0*/  LOP3.LUT P0, RZ, R0, 0xff, RZ, 0xc0, !PT ;  /* 0x000000ff00ff7812 */ /* 0x000fe4000780c0ff */
[----:B------:R-:W-:-:S11]  /*59e0*/  LOP3.LUT R101, R101, 0x1, RZ, 0x3c, !PT ;  /* 0x0000000165657812 */ /* 0x000fd600078e3cff */
[----:B------:R-:W-:Y:S05]  /*59f0*/  @P0 BRA `(.L_x_170) ;  /* 0xffffffbc002c0947 */ /* 0x000fea000383ffff */
[----:B------:R-:W-:Y:S05]  /*5a00*/  EXIT ;  /* 0x000000000000794d */ /* 0x000fea0003800000 */
.L_x_17:
[----:B------:R-:W-:-:S08]  /*5a10*/  ISETP.NE.AND P0, PT, R5, RZ, PT ;  /* 0x000000ff0500720c */ /* 0x000fd00003f05270 */
[----:B0-2---:R-:W0:-:S00]  /*5a20*/  USETMAXREG.DEALLOC.CTAPOOL 0x28 ;  /* 0x00000028000079c8 */ /* 0x005e0000080e0500 */
[----:B------:R-:W-:Y:S05]  /*5a30*/  @P0 EXIT ;  /* 0x000000000000094d */ /* 0x000fea0003800000 */
[----:B0-----:R-:W-:Y:S01]  /*5a40*/  LOP3.LUT P0, RZ, R8, 0xff, RZ, 0xc0, !PT ;  /* 0x000000ff08ff7812 */ /* 0x001fe2000780c0ff */
[----:B------:R-:W-:Y:S02]  /*5a50*/  IMAD.MOV.U32 R0, RZ, RZ, 0x1 ;  /* 0x00000001ff007424 */ /* 0x000fe400078e00ff */
[----:B------:R-:W-:-:S10]  /*5a60*/  IMAD.MOV.U32 R9, RZ, RZ, RZ ;  /* 0x000000ffff097224 */ /* 0x000fd400078e00ff */
[----:B------:R-:W-:Y:S05]  /*5a70*/  @!P0 BRA `(.L_x_171) ;  /* 0x0000000c003c8947 */ /* 0x000fea0003800000 */
[----:B------:R-:W0:Y:S01]  /*5a80*/  S2UR UR8, SR_CgaCtaId ;  /* 0x00000000000879c3 */ /* 0x000e220000008800 */
[----:B------:R-:W-:Y:S01]  /*5a90*/  LOP3.LUT P0, RZ, R4, 0x1f, RZ, 0xc0, !PT ;  /* 0x0000001f04ff7812 */ /* 0x000fe2000780c0ff */
[----:B------:R-:W-:Y:S01]  /*5aa0*/  ULDC UR5, c[0x0][0x658] ;  /* 0x0001960000057ab9 */ /* 0x000fe20000000800 */
[----:B------:R-:W-:Y:S01]  /*5ab0*/  UMOV UR6, 0xffffffff ;  /* 0xffffffff00067882 */ /* 0x000fe20000000000 */
[----:B------:R-:W-:Y:S01]  /*5ac0*/  BSSY B0, `(.L_x_171) ;  /* 0x00000ca000007945 */ /* 0x000fe20003800000 */
[----:B------:R-:W-:Y:S01]  /*5ad0*/  USHF.L.U32 UR6, UR6, UR5, URZ ;  /* 0x0000000506067299 */ /* 0x000fe2000800063f */
[C---:B------:R-:W-:Y:S01]  /*5ae0*/  ISETP.NE.AND P2, PT, R3.reuse, RZ, PT ;  /* 0x000000ff0300720c */ /* 0x040fe20003f45270 */
[----:B------:R-:W-:Y:S01]  /*5af0*/  IMAD.MOV.U32 R10, RZ, RZ, 0x1 ;  /* 0x00000001ff0a7424 */ /* 0x000fe200078e00ff */
[----:B------:R-:W-:Y:S01]  /*5b00*/  ISETP.NE.OR P0, PT, R3, RZ, !P0 ;  /* 0x000000ff0300720c */ /* 0x000fe20004705670 */
[----:B------:R-:W-:Y:S01]  /*5b10*/  IMAD.MOV.U32 R0, RZ, RZ, 0x1 ;  /* 0x00000001ff007424 */ /* 0x000fe200078e00ff */
[----:B------:R-:W-:Y:S01]  /*5b20*/  LOP3.LUT R6, R16, 0x2, RZ, 0xfc, !PT ;  /* 0x0000000210067812 */ /* 0x000fe200078efcff */
[----:B------:R-:W-:Y:S01]  /*5b30*/  IMAD.MOV.U32 R9, RZ, RZ, RZ ;  /* 0x000000ffff097224 */ /* 0x000fe200078e00ff */
[----:B------:R-:W-:Y:S01]  /*5b40*/  ULDC UR4, c[0x0][0x600] ;  /* 0x0001800000047ab9 */ /* 0x000fe20000000800 */
[----:B------:R-:W-:Y:S01]  /*5b50*/  UMOV UR7, 0x1 ;  /* 0x0000000100077882 */ /* 0x000fe20000000000 */
[----:B------:R-:W-:-:S02]  /*5b60*/  UIADD3 UR22, UR40, 0x1, URZ ;  /* 0x0000000128167890 */ /* 0x000fc4000fffe03f */
[----:B------:R-:W-:Y:S02]  /*5b70*/  UIADD3 UR14, UR4, -0x1, URZ ;  /* 0xffffffff040e7890 */ /* 0x000fe4000fffe03f */
[----:B------:R-:W-:Y:S02]  /*5b80*/  USHF.L.U32 UR16, UR7, UR5, URZ ;  /* 0x0000000507107299 */ /* 0x000fe4000800063f */
[----:B------:R-:W-:Y:S01]  /*5b90*/  ULOP3.LUT UR15, URZ, UR6, URZ, 0x33, !UPT ;  /* 0x000000063f0f7292 */ /* 0x000fe2000f8e333f */
[----:B------:R-:W-:Y:S01]  /*5ba0*/  ULDC.64 UR20, c[0x0][0x198] ;  /* 0x0000660000147ab9 */ /* 0x000fe20000000a00 */
[----:B0-----:R-:W-:-:S05]  /*5bb0*/  IMAD.U32 R7, RZ, RZ, UR8 ;  /* 0x00000008ff077e24 */ /* 0x001fca000f8e00ff */
[----:B------:R-:W-:-:S07]  /*5bc0*/  LEA R8, R7, 0x180, 0xb ;  /* 0x0000018007087811 */ /* 0x000fce00078e58ff */
.L_x_183:
[----:B------:R-:W-:-:S03]  /*5bd0*/  UMOV UR4, 0xffffffff ;  /* 0xffffffff00047882 */ /* 0x000fc60000000000 */
[----:B------:R-:W-:Y:S05]  /*5be0*/  BRA.DIV UR4, `(.L_x_172) ;  /* 0x0000001204187947 */ /* 0x000fea000b800000 */
[----:B------:R-:W-:-:S13]  /*5bf0*/  ELECT P6, URZ, PT ;  /* 0x00000000003f782f */ /* 0x000fda00038c0000 */
.L_x_197:
[----:B------:R-:W0:Y:S01]  /*5c00*/  LDC R3, c[0x0][0x28c] ;  /* 0x0000a300ff037b82 */ /* 0x000e220000000800 */
[----:B------:R-:W-:Y:S01]  /*5c10*/  BSSY B1, `(.L_x_173) ;  /* 0x000003b000017945 */ /* 0x000fe20003800000 */
[----:B0-----:R-:W-:-:S13]  /*5c20*/  ISETP.LT.OR P6, PT, R3, 0x1, !P6 ;  /* 0x000000010300780c */ /* 0x001fda00077c1670 */
[----:B------:R-:W-:Y:S05]  /*5c30*/  @P6 BRA `(.L_x_174) ;  /* 0x0000000000e06947 */ /* 0x000fea0003800000 */
[----:B------:R-:W-:Y:S02]  /*5c40*/  IMAD R7, R19, 0x2, R7 ;  /* 0x0000000213077824 */ /* 0x000fe400078e0207 */
[----:B------:R-:W-:Y:S02]  /*5c50*/  IMAD.SHL.U32 R22, R22, 0x80, RZ ;  /* 0x0000008016167824 */ /* 0x000fe400078e00ff */
[----:B------:R-:W-:Y:S02]  /*5c60*/  IMAD.MOV.U32 R15, RZ, RZ, RZ ;  /* 0x000000ffff0f7224 */ /* 0x000fe400078e00ff */
[----:B------:R-:W-:Y:S02]  /*5c70*/  IMAD.U32 R19, RZ, RZ, UR22 ;  /* 0x00000016ff137e24 */ /* 0x000fe4000f8e00ff */
[----:B------:R-:W-:Y:S02]  /*5c80*/  IMAD.MOV.U32 R3, RZ, RZ, R0 ;  /* 0x000000ffff037224 */ /* 0x000fe400078e0000 */
[----:B------:R-:W-:-:S02]  /*5c90*/  IMAD.MOV.U32 R5, RZ, RZ, R9 ;  /* 0x000000ffff057224 */ /* 0x000fc400078e0009 */
[----:B------:R-:W-:-:S07]  /*5ca0*/  IMAD.SHL.U32 R12, R7, 0x20, RZ ;  /* 0x00000020070c7824 */ /* 0x000fce00078e00ff */
.L_x_178:
[----:B------:R-:W0:Y:S01]  /*5cb0*/  S2UR UR4, SR_CgaCtaId ;  /* 0x00000000000479c3 */ /* 0x000e220000008800 */
[----:B------:R-:W-:-:S07]  /*5cc0*/  MOV R4, 0x400 ;  /* 0x0000040000047802 */ /* 0x000fce0000000f00 */
[----:B------:R-:W1:Y:S01]  /*5cd0*/  @!P2 LDC R11, c[0x0][0x500] ;  /* 0x00014000ff0bab82 */ /* 0x000e620000000800 */
[----:B0-----:R-:W-:-:S05]  /*5ce0*/  IMAD.U32 R7, RZ, RZ, UR4 ;  /* 0x00000004ff077e24 */ /* 0x001fca000f8e00ff */
[----:B------:R-:W-:Y:S02]  /*5cf0*/  LEA R14, R7, R4, 0x18 ;  /* 0x00000004070e7211 */ /* 0x000fe400078ec0ff */
[----:B------:R-:W-:-:S03]  /*5d00*/  SHF.L.U32 R4, R3, 0x1f, RZ ;  /* 0x0000001f03047819 */ /* 0x000fc600000006ff */
[----:B------:R-:W-:-:S04]  /*5d10*/  IMAD R13, R5, 0x8, R14 ;  /* 0x00000008050d7824 */ /* 0x000fc800078e020e */
[----:B------:R-:W0:Y:S02]  /*5d20*/  SYNCS.PHASECHK.TRANS64.TRYWAIT P1, [R13+URZ+0x28], R4 ;  /* 0x000028040d0075a7 */ /* 0x000e24000802017f */
[----:B01----:R-:W-:Y:S05]  /*5d30*/  @!P1 BRA `(.L_x_175) ;  /* 0x0000000c00e49947 */ /* 0x003fea0003800000 */
.L_x_198:
[----:B0-----:R-:W-:Y:S01]  /*5d40*/  PRMT R4, R6, 0x9910, RZ ;  /* 0x0000991006047816 */ /* 0x001fe200000000ff */
[----:B------:R0:W-:Y:S03]  /*5d50*/  @!P2 SYNCS.ARRIVE.TRANS64 RZ, [R13+URZ], R11 ;  /* 0x0000000b0dffa9a7 */ /* 0x0001e6000800003f */
[----:B------:R-:W-:-:S13]  /*5d60*/  ISETP.NE.AND P1, PT, R4, 0x2, PT ;  /* 0x000000020400780c */ /* 0x000fda0003f25270 */
[----:B0-----:R-:W-:Y:S05]  /*5d70*/  @P1 BRA `(.L_x_176) ;  /* 0x0000000000041947 */ /* 0x001fea0003800000 */
[----:B------:R-:W-:Y:S01]  /*5d80*/  BPT.TRAP 0x1 ;  /* 0x000000040000795c */ /* 0x000fe20000300000 */
.L_x_176:
[----:B------:R-:W-:Y:S05]  /*5d90*/  @P0 BRA `(.L_x_177) ;  /* 0x0000000000040947 */ /* 0x000fea0003800000 */
[----:B------:R-:W-:Y:S01]  /*5da0*/  BPT.TRAP 0x1 ;  /* 0x000000040000795c */ /* 0x000fe20000300000 */
.L_x_177:
[C---:B------:R-:W-:Y:S01]  /*5db0*/  IMAD R4, R5.reuse, 0x1000, R8 ;  /* 0x0000100005047824 */ /* 0x040fe200078e0208 */
[----:B------:R-:W-:Y:S01]  /*5dc0*/  R2UR UR8, R14 ;  /* 0x000000000e0872ca */ /* 0x000fe200000e0000 */
[----:B------:R-:W-:Y:S01]  /*5dd0*/  IMAD R14, R5, 0x2000, R14 ;  /* 0x00002000050e7824 */ /* 0x000fe200078e020e */
[----:B------:R-:W-:Y:S01]  /*5de0*/  R2UR UR17, R12 ;  /* 0x000000000c1172ca */ /* 0x000fe200000e0000 */
[----:B------:R-:W-:Y:S01]  /*5df0*/  VIADD R19, R19, 0xffffffff ;  /* 0xffffffff13137836 */ /* 0x000fe20000000000 */
[----:B------:R-:W-:Y:S01]  /*5e00*/  R2UR UR5, R4 ;  /* 0x00000000040572ca */ /* 0x000fe200000e0000 */
[----:B------:R-:W-:Y:S01]  /*5e10*/  UIADD3 UR4, UP0, UR20, 0xf0, URZ ;  /* 0x000000f014047890 */ /* 0x000fe2000ff1e03f */
[----:B------:R-:W-:Y:S01]  /*5e20*/  R2UR UR11, R14 ;  /* 0x000000000e0b72ca */ /* 0x000fe200000e0000 */
[----:B------:R-:W-:Y:S01]  /*5e30*/  UIADD3 UR24, UP1, UR20, 0x1f0, URZ ;  /* 0x000001f014187890 */ /* 0x000fe2000ff3e03f */
[----:B------:R-:W-:Y:S01]  /*5e40*/  R2UR UR9, R13 ;  /* 0x000000000d0972ca */ /* 0x000fe200000e0000 */
[----:B------:R-:W-:Y:S01]  /*5e50*/  VIADD R5, R5, 0x1 ;  /* 0x0000000105057836 */ /* 0x000fe20000000000 */
[----:B------:R-:W-:Y:S01]  /*5e60*/  R2UR UR10, R15 ;  /* 0x000000000f0a72ca */ /* 0x000fe200000e0000 */
[----:B------:R-:W-:Y:S01]  /*5e70*/  UIADD3.X UR25, URZ, UR21, URZ, UP1, !UPT ;  /* 0x000000153f197290 */ /* 0x000fe20008ffe43f */
[----:B------:R-:W-:Y:S01]  /*5e80*/  R2UR UR12, R2 ;  /* 0x00000000020c72ca */ /* 0x000fe200000e0000 */
[----:B------:R-:W-:Y:S01]  /*5e90*/  UMOV UR19, 0x30000 ;  /* 0x0003000000137882 */ /* 0x000fe20000000000 */
[----:B------:R-:W-:Y:S01]  /*5ea0*/  R2UR UR18, R22 ;  /* 0x00000000161272ca */ /* 0x000fe200000e0000 */
[----:B------:R-:W-:Y:S01]  /*5eb0*/  UMOV UR6, 0x0 ;  /* 0x0000000000067882 */ /* 0x000fe20000000000 */
[----:B------:R-:W-:Y:S01]  /*5ec0*/  ISETP.GT.AND P3, PT, R19, 0x1, PT ;  /* 0x000000011300780c */ /* 0x000fe20003f64270 */
[----:B------:R-:W-:Y:S01]  /*5ed0*/  UIADD3 UR8, UR8, UR5, URZ ;  /* 0x0000000508087290 */ /* 0x000fe2000fffe03f */
[----:B------:R-:W-:Y:S01]  /*5ee0*/  ISETP.NE.AND P1, PT, R5, 0x5, PT ;  /* 0x000000050500780c */ /* 0x000fe20003f25270 */
[----:B------:R-:W-:Y:S01]  /*5ef0*/  UIADD3.X UR5, URZ, UR21, URZ, UP0, !UPT ;  /* 0x000000153f057290 */ /* 0x000fe200087fe43f */
[----:B------:R-:W-:Y:S01]  /*5f00*/  VIADD R15, R15, 0x40 ;  /* 0x000000400f0f7836 */ /* 0x000fe20000000000 */
[----:B------:R-:W-:Y:S01]  /*5f10*/  UIADD3 UR13, UR11, 0x5180, URZ ;  /* 0x000051800b0d7890 */ /* 0x000fe2000fffe03f */
[----:B------:R-:W-:Y:S01]  /*5f20*/  SEL R4, RZ, 0x1, P1 ;  /* 0x00000001ff047807 */ /* 0x000fe20000800000 */
[----:B------:R-:W-:Y:S01]  /*5f30*/  UMOV UR7, 0x10000000 ;  /* 0x1000000000077882 */ /* 0x000fe20000000000 */
[----:B------:R-:W-:Y:S01]  /*5f40*/  UMOV UR11, UR17 ;  /* 0x00000011000b7c82 */ /* 0x000fe20008000000 */
[----:B------:R-:W-:-:S02]  /*5f50*/  SEL R5, R5, RZ, P1 ;  /* 0x000000ff05057207 */ /* 0x000fc40000800000 */
[----:B------:R-:W-:Y:S01]  /*5f60*/  LOP3.LUT R3, R3, R4, RZ, 0x3c, !PT ;  /* 0x0000000403037212 */ /* 0x000fe200078e3cff */
[----:B------:R0:W-:Y:S02]  /*5f70*/  UTMALDG.3D.MULTICAST [UR8], [UR4], UR19, desc[UR6] ;  /* 0x00000608040073b4 */ /* 0x0001e40008011813 */
[----:B0-----:R-:W-:Y:S01]  /*5f80*/  UMOV UR8, UR13 ;  /* 0x0000000d00087c82 */ /* 0x001fe20008000000 */
[----:B------:R-:W-:Y:S02]  /*5f90*/  UMOV UR11, UR18 ;  /* 0x00000012000b7c82 */ /* 0x000fe40008000000 */
[----:B------:R0:W-:Y:S02]  /*5fa0*/  UTMALDG.3D [UR8], [UR24], desc[UR6] ;  /* 0x00000608180075b4 */ /* 0x0001e40008011000 */
[----:B0-----:R-:W-:Y:S05]  /*5fb0*/  @P3 BRA `(.L_x_178) ;  /* 0xfffffffc003c3947 */ /* 0x001fea000383ffff */
.L_x_174:
[----:B------:R-:W-:Y:S05]  /*5fc0*/  BSYNC B1 ;  /* 0x0000000000017941 */ /* 0x000fea0003800000 */
.L_x_173:
[----:B------:R-:W2:Y:S01]  /*5fd0*/  LDL.64 R20, [R1] ;  /* 0x0000000001147983 */ /* 0x000ea20000100a00 */
[----:B------:R-:W-:Y:S01]  /*5fe0*/  LOP3.LUT P4, RZ, R10, 0xff, RZ, 0xc0, !PT ;  /* 0x000000ff0aff7812 */ /* 0x000fe2000788c0ff */
[----:B------:R-:W-:Y:S01]  /*5ff0*/  VIADD R4, R9, UR40 ;  /* 0x0000002809047c36 */ /* 0x000fe20008000000 */
[----:B------:R-:W-:Y:S01]  /*6000*/  ULDC.64 UR4, c[0x0][0x650] ;  /* 0x0001940000047ab9 */ /* 0x000fe20000000a00 */
[----:B------:R-:W-:Y:S01]  /*6010*/  IMAD.U32 R9, RZ, RZ, UR40 ;  /* 0x00000028ff097e24 */ /* 0x000fe2000f8e00ff */
[----:B------:R-:W-:Y:S01]  /*6020*/  UISETP.GE.U32.AND UP0, UPT, UR40, 0x5, UPT ;  /* 0x000000052800788c */ /* 0x000fe2000bf06070 */
[----:B------:R-:W-:Y:S01]  /*6030*/  BSSY B1, `(.L_x_179) ;  /* 0x0000070000017945 */ /* 0x000fe20003800000 */
[----:B------:R-:W-:Y:S01]  /*6040*/  ISETP.GT.U32.AND P1, PT, R4, 0x4, PT ;  /* 0x000000040400780c */ /* 0x000fe20003f24070 */
[----:B------:R-:W-:Y:S01]  /*6050*/  IMAD.MOV.U32 R19, RZ, RZ, -0x1 ;  /* 0xffffffffff137424 */ /* 0x000fe200078e00ff */
[----:B------:R-:W-:Y:S01]  /*6060*/  PRMT R10, RZ, 0x7610, R10 ;  /* 0x00007610ff0a7816 */ /* 0x000fe2000000000a */
[----:B------:R-:W-:Y:S01]  /*6070*/  IMAD.MOV.U32 R22, RZ, RZ, -0x1 ;  /* 0xffffffffff167424 */ /* 0x000fe200078e00ff */
[----:B------:R-:W-:-:S02]  /*6080*/  ISETP.LT.U32.AND P1, PT, R9, 0x5, P1 ;  /* 0x000000050900780c */ /* 0x000fc40000f21070 */
[----:B------:R-:W-:Y:S01]  /*6090*/  PLOP3.LUT P3, PT, PT, PT, UP0, 0x80, 0x0 ;  /* 0x000000000000781c */ /* 0x000fe20003f6f008 */
[----:B------:R-:W0:Y:S01]  /*60a0*/  @P4 S2R R7, SR_CgaCtaId ;  /* 0x0000000000074919 */ /* 0x000e220000008800 */
[----:B------:R-:W-:-:S04]  /*60b0*/  @P4 MOV R2, 0x400 ;  /* 0x0000040000024802 */ /* 0x000fc80000000f00 */
[----:B0-----:R-:W-:Y:S01]  /*60c0*/  @P4 LEA R5, R7, R2, 0x18 ;  /* 0x0000000207054211 */ /* 0x001fe200078ec0ff */
[----:B------:R-:W-:-:S03]  /*60d0*/  IMAD.WIDE.U32 R2, R4, -0x33333333, RZ ;  /* 0xcccccccd04027825 */ /* 0x000fc600078e00ff */
[----:B------:R0:W-:Y:S01]  /*60e0*/  @P4 SYNCS.ARRIVE.TRANS64.A1T0 RZ, [R5+URZ+0x88], RZ ;  /* 0x000088ff05ff49a7 */ /* 0x0001e2000810003f */
[----:B------:R-:W-:Y:S01]  /*60f0*/  IMAD.MOV.U32 R2, RZ, RZ, -0x1 ;  /* 0xffffffffff027424 */ /* 0x000fe200078e00ff */
[----:B0-----:R-:W-:Y:S02]  /*6100*/  SHF.R.U32.HI R5, RZ, 0x2, R3 ;  /* 0x00000002ff057819 */ /* 0x001fe40000011603 */
[----:B------:R-:W-:-:S03]  /*6110*/  SEL R3, RZ, 0x1, !P1 ;  /* 0x00000001ff037807 */ /* 0x000fc60004800000 */
[----:B------:R-:W-:Y:S01]  /*6120*/  IMAD R9, R5, -0x5, R4 ;  /* 0xfffffffb05097824 */ /* 0x000fe200078e0204 */
[----:B------:R-:W-:Y:S02]  /*6130*/  LOP3.LUT R0, R0, R3, RZ, 0x3c, !PT ;  /* 0x0000000300007212 */ /* 0x000fe400078e3cff */
[----:B------:R-:W-:Y:S02]  /*6140*/  PRMT R3, RZ, 0x7610, R3 ;  /* 0x00007610ff037816 */ /* 0x000fe40000000003 */
[----:B------:R-:W-:Y:S02]  /*6150*/  @P3 LOP3.LUT R0, R0, 0x1, R5, 0x78, !PT ;  /* 0x0000000100003812 */ /* 0x000fe400078e7805 */
[----:B--2---:R-:W-:-:S04]  /*6160*/  IADD3 R18, P4, R18, R20, RZ ;  /* 0x0000001412127210 */ /* 0x004fc80007f9e0ff */
[----:B------:R-:W-:Y:S01]  /*6170*/  ISETP.GE.U32.AND P1, PT, R18, UR4, PT ;  /* 0x0000000412007c0c */ /* 0x000fe2000bf26070 */
[----:B------:R-:W-:-:S05]  /*6180*/  IMAD.X R17, R17, 0x1, R23, P4 ;  /* 0x0000000111117824 */ /* 0x000fca00020e0617 */
[----:B------:R-:W-:-:S13]  /*6190*/  ISETP.GE.U32.AND.EX P1, PT, R17, UR5, PT, P1 ;  /* 0x0000000511007c0c */ /* 0x000fda000bf26110 */
[----:B------:R-:W-:Y:S05]  /*61a0*/  @P1 BRA `(.L_x_180) ;  /* 0x0000000400601947 */ /* 0x000fea0003800000 */
[----:B------:R-:W0:Y:S01]  /*61b0*/  S2R R12, SR_CTAID.X ;  /* 0x00000000000c7919 */ /* 0x000e220000002500 */
[----:B------:R-:W-:Y:S01]  /*61c0*/  ULDC.64 UR4, c[0x0][0x628] ;  /* 0x00018a0000047ab9 */ /* 0x000fe20000000a00 */
[----:B------:R-:W-:Y:S01]  /*61d0*/  ULDC UR7, c[0x0][0x630] ;  /* 0x00018c0000077ab9 */ /* 0x000fe20000000800 */
[----:B------:R-:W-:Y:S01]  /*61e0*/  ISETP.NE.U32.AND P1, PT, RZ, UR4, PT ;  /* 0x00000004ff007c0c */ /* 0x000fe2000bf25070 */
[----:B------:R-:W1:Y:S01]  /*61f0*/  S2R R13, SR_CTAID.Y ;  /* 0x00000000000d7919 */ /* 0x000e620000002600 */
[----:B------:R-:W-:Y:S01]  /*6200*/  ULDC UR8, c[0x0][0x150] ;  /* 0x0000540000087ab9 */ /* 0x000fe20000000800 */
[----:B------:R-:W-:Y:S01]  /*6210*/  IMAD.MOV.U32 R2, RZ, RZ, R18 ;  /* 0x000000ffff027224 */ /* 0x000fe200078e0012 */
[----:B------:R-:W-:Y:S01]  /*6220*/  ISETP.NE.AND.EX P1, PT, RZ, UR5, PT, P1 ;  /* 0x00000005ff007c0c */ /* 0x000fe2000bf25310 */
[----:B------:R-:W-:Y:S01]  /*6230*/  IMAD.MOV.U32 R3, RZ, RZ, R17 ;  /* 0x000000ffff037224 */ /* 0x000fe200078e0011 */
[----:B0-----:R-:W-:-:S11]  /*6240*/  I2FP.F32.U32 R14, R12 ;  /* 0x0000000c000e7245 */ /* 0x001fd60000201000 */
[----:B------:R-:W-:Y:S05]  /*6250*/  @!P1 BRA `(.L_x_181) ;  /* 0x0000000000289947 */ /* 0x000fea0003800000 */
[----:B------:R-:W-:Y:S02]  /*6260*/  ULDC UR6, c[0x0][0x634] ;  /* 0x00018d0000067ab9 */ /* 0x000fe40000000800 */
[----:B------:R-:W-:-:S05]  /*6270*/  IADD3 R3, P1, R18, UR6, RZ ;  /* 0x0000000612037c10 */ /* 0x000fca000ff3e0ff */
[----:B------:R-:W-:-:S04]  /*6280*/  IMAD.X R11, RZ, RZ, R17, P1 ;  /* 0x000000ffff0b7224 */ /* 0x000fc800008e0611 */
[----:B------:R-:W-:-:S04]  /*6290*/  IMAD.WIDE.U32 R4, R11, UR4, RZ ;  /* 0x000000040b047c25 */ /* 0x000fc8000f8e00ff */
[----:B------:R-:W-:-:S04]  /*62a0*/  IMAD.WIDE.U32 R4, P1, R3, UR5, R4 ;  /* 0x0000000503047c25 */ /* 0x000fc8000f820004 */
[----:B------:R-:W-:-:S04]  /*62b0*/  IMAD.WIDE.U32 R2, R3, UR4, RZ ;  /* 0x0000000403027c25 */ /* 0x000fc8000f8e00ff */
[----:B------:R-:W-:Y:S01]  /*62c0*/  IMAD.MOV.U32 R2, RZ, RZ, R5 ;  /* 0x000000ffff027224 */ /* 0x000fe200078e0005 */
[----:B------:R-:W-:Y:S01]  /*62d0*/  IADD3 RZ, P3, R3, R4, RZ ;  /* 0x0000000403ff7210 */ /* 0x000fe20007f7e0ff */
[----:B------:R-:W-:-:S04]  /*62e0*/  IMAD.X R3, RZ, RZ, RZ, P1 ;  /* 0x000000ffff037224 */ /* 0x000fc800008e06ff */
[----:B------:R-:W-:-:S08]  /*62f0*/  IMAD.WIDE.U32.X R2, R11, UR5, R2, P3 ;  /* 0x000000050b027c25 */ /* 0x000fd000098e0402 */
.L_x_181:
[----:B------:R-:W0:Y:S01]  /*6300*/  LDC R21, c[0x0][0x65c] ;  /* 0x00019700ff157b82 */ /* 0x000e220000000800 */
[--C-:B------:R-:W-:Y:S01]  /*6310*/  SHF.R.U64 R11, R2, UR7, R3.reuse ;  /* 0x00000007020b7c19 */ /* 0x100fe20008001203 */
[----:B------:R-:W-:Y:S01]  /*6320*/  FMUL R14, R14, UR8 ;  /* 0x000000080e0e7c20 */ /* 0x000fe20008400000 */
[----:B------:R-:W-:Y:S01]  /*6330*/  SHF.R.U32.HI R2, RZ, UR7, R3 ;  /* 0x00000007ff027c19 */ /* 0x000fe20008011603 */
[----:B------:R-:W-:Y:S01]  /*6340*/  ULDC UR6, c[0x0][0x154] ;  /* 0x0000550000067ab9 */ /* 0x000fe20000000800 */
[----:B------:R-:W-:Y:S01]  /*6350*/  IADD3 R15, P1, RZ, -R11, RZ ;  /* 0x8000000bff0f7210 */ /* 0x000fe20007f3e0ff */
[----:B------:R-:W-:Y:S01]  /*6360*/  ULDC.64 UR4, c[0x0][0x620] ;  /* 0x0001880000047ab9 */ /* 0x000fe20000000a00 */
[----:B-1----:R-:W-:Y:S01]  /*6370*/  I2FP.F32.U32 R3, R13 ;  /* 0x0000000d00037245 */ /* 0x002fe20000201000 */
[----:B------:R-:W1:Y:S01]  /*6380*/  LDC R19, c[0x0][0x144] ;  /* 0x00005100ff137b82 */ /* 0x000e620000000800 */
[----:B------:R-:W2:Y:S01]  /*6390*/  F2I.U32.TRUNC.NTZ R14, R14 ;  /* 0x0000000e000e7305 */ /* 0x000ea2000020f000 */
[----:B------:R-:W-:-:S02]  /*63a0*/  IMAD.X R2, RZ, RZ, ~R2, P1 ;  /* 0x000000ffff027224 */ /* 0x000fc400008e0e02 */
[----:B------:R-:W-:Y:S01]  /*63b0*/  FMUL R4, R3, UR6 ;  /* 0x0000000603047c20 */ /* 0x000fe20008400000 */
[----:B------:R-:W-:Y:S01]  /*63c0*/  IMAD.MOV.U32 R3, RZ, RZ, R17 ;  /* 0x000000ffff037224 */ /* 0x000fe200078e0011 */
[----:B------:R-:W-:Y:S01]  /*63d0*/  ULDC.64 UR6, c[0x0][0x640] ;  /* 0x0001900000067ab9 */ /* 0x000fe20000000a00 */
[----:B------:R-:W-:Y:S01]  /*63e0*/  IMAD R2, R2, UR4, RZ ;  /* 0x0000000402027c24 */ /* 0x000fe2000f8e02ff */
[----:B------:R-:W4:Y:S01]  /*63f0*/  LDC R20, c[0x0][0x148] ;  /* 0x00005200ff147b82 */ /* 0x000f220000000800 */
[----:B------:R-:W-:Y:S01]  /*6400*/  ISETP.NE.U32.AND P1, PT, RZ, UR6, PT ;  /* 0x00000006ff007c0c */ /* 0x000fe2000bf25070 */
[----:B------:R-:W3:Y:S01]  /*6410*/  F2I.U32.TRUNC.NTZ R4, R4 ;  /* 0x0000000400047305 */ /* 0x000ee2000020f000 */
[----:B------:R-:W-:Y:S02]  /*6420*/  IMAD R5, R15, UR5, R2 ;  /* 0x000000050f057c24 */ /* 0x000fe4000f8e0202 */
[----:B------:R-:W-:Y:S01]  /*6430*/  IMAD.MOV.U32 R2, RZ, RZ, R18 ;  /* 0x000000ffff027224 */ /* 0x000fe200078e0012 */
[----:B------:R-:W-:-:S02]  /*6440*/  ISETP.NE.AND.EX P1, PT, RZ, UR7, PT, P1 ;  /* 0x00000007ff007c0c */ /* 0x000fc4000bf25310 */
[----:B0-----:R-:W-:Y:S01]  /*6450*/  ISETP.NE.AND P4, PT, R21, 0x1, PT ;  /* 0x000000011500780c */ /* 0x001fe20003f85270 */
[----:B------:R-:W-:Y:S01]  /*6460*/  IMAD.WIDE.U32 R2, R15, UR4, R2 ;  /* 0x000000040f027c25 */ /* 0x000fe2000f8e0002 */
[----:B------:R-:W-:-:S03]  /*6470*/  ULDC UR4, c[0x0][0x618] ;  /* 0x0001860000047ab9 */ /* 0x000fc60000000800 */
[----:B--2---:R-:W-:Y:S02]  /*6480*/  IMAD.MOV R14, RZ, RZ, -R14 ;  /* 0x000000ffff0e7224 */ /* 0x004fe400078e0a0e */
[----:B------:R-:W-:Y:S02]  /*6490*/  IMAD.IADD R3, R3, 0x1, R5 ;  /* 0x0000000103037824 */ /* 0x000fe400078e0205 */
[----:B-1----:R-:W-:-:S03]  /*64a0*/  IMAD R12, R19, R14, R12 ;  /* 0x0000000e130c7224 */ /* 0x002fc600078e020c */
[--C-:B------:R-:W-:Y:S01]  /*64b0*/  SHF.R.U64 R14, R2, UR4, R3.reuse ;  /* 0x00000004020e7c19 */ /* 0x100fe20008001203 */
[----:B---3--:R-:W-:Y:S01]  /*64c0*/  IMAD.MOV R2, RZ, RZ, -R4 ;  /* 0x000000ffff027224 */ /* 0x008fe200078e0a04 */
[----:B------:R-:W-:Y:S01]  /*64d0*/  SHF.R.U32.HI R3, RZ, UR4, R3 ;  /* 0x00000004ff037c19 */ /* 0x000fe20008011603 */
[----:B------:R-:W-:Y:S02]  /*64e0*/  ULDC UR4, c[0x0][0x608] ;  /* 0x0001820000047ab9 */ /* 0x000fe40000000800 */
[----:B----4-:R-:W-:Y:S01]  /*64f0*/  @P4 IMAD R12, R20, R2, R13 ;  /* 0x00000002140c4224 */ /* 0x010fe200078e020d */
[--C-:B------:R-:W-:Y:S02]  /*6500*/  SHF.R.U64 R19, R14, UR4, R3.reuse ;  /* 0x000000040e137c19 */ /* 0x100fe40008001203 */
[----:B------:R-:W-:Y:S01]  /*6510*/  SHF.R.U32.HI R2, RZ, UR4, R3 ;  /* 0x00000004ff027c19 */ /* 0x000fe20008011603 */
[----:B------:R-:W-:-:S03]  /*6520*/  ULDC UR4, c[0x0][0x658] ;  /* 0x0001960000047ab9 */ /* 0x000fc60000000800 */
[--C-:B------:R-:W-:Y:S02]  /*6530*/  SHF.R.U64 R13, R19, UR4, R2.reuse ;  /* 0x00000004130d7c19 */ /* 0x100fe40008001202 */
[----:B------:R-:W-:-:S03]  /*6540*/  SHF.R.U32.HI R2, RZ, UR4, R2 ;  /* 0x00000004ff027c19 */ /* 0x000fc60008011602 */
[----:B------:R-:W-:Y:S02]  /*6550*/  IMAD.MOV.U32 R4, RZ, RZ, R13 ;  /* 0x000000ffff047224 */ /* 0x000fe400078e000d */
[----:B------:R-:W-:Y:S01]  /*6560*/  IMAD.MOV.U32 R3, RZ, RZ, R2 ;  /* 0x000000ffff037224 */ /* 0x000fe200078e0002 */
[----:B------:R-:W-:Y:S06]  /*6570*/  @!P1 BRA `(.L_x_182) ;  /* 0x00000000002c9947 */ /* 0x000fec0003800000 */
        /* <DEDUP_REMOVED lines=9> */
[----:B------:R-:W-:-:S04]  /*6610*/  IMAD.WIDE.U32.X R2, R15, UR7, R2, P3 ;  /* 0x000000070f027c25 */ /* 0x000fc800098e0402 */
[----:B------:R-:W-:-:S07]  /*6620*/  IMAD.MOV.U32 R4, RZ, RZ, R2 ;  /* 0x000000ffff047224 */ /* 0x000fce00078e0002 */
.L_x_182:
[----:B------:R-:W-:Y:S01]  /*6630*/  ULDC UR4, c[0x0][0x648] ;  /* 0x0001920000047ab9 */ /* 0x000fe20000000800 */
[----:B------:R-:W-:Y:S01]  /*6640*/  LOP3.LUT R2, R19, UR15, RZ, 0xc0, !PT ;  /* 0x0000000f13027c12 */ /* 0x000fe2000f8ec0ff */
[----:B------:R-:W-:Y:S01]  /*6650*/  ULDC UR5, c[0x0][0x610] ;  /* 0x0001840000057ab9 */ /* 0x000fe20000000800 */
[----:B------:R-:W-:Y:S01]  /*6660*/  SHF.R.U64 R3, R4, UR4, R3 ;  /* 0x0000000404037c19 */ /* 0x000fe20008001203 */
[----:B------:R-:W-:Y:S01]  /*6670*/  ULDC UR4, c[0x0][0x638] ;  /* 0x00018e0000047ab9 */ /* 0x000fe20000000800 */
[----:B------:R-:W-:-:S03]  /*6680*/  LOP3.LUT R14, R14, UR14, RZ, 0xc0, !PT ;  /* 0x0000000e0e0e7c12 */ /* 0x000fc6000f8ec0ff */
[----:B------:R-:W-:Y:S02]  /*6690*/  IMAD.MOV R4, RZ, RZ, -R3 ;  /* 0x000000ffff047224 */ /* 0x000fe400078e0a03 */
[----:B------:R-:W-:Y:S02]  /*66a0*/  IMAD R3, R3, UR16, R2 ;  /* 0x0000001003037c24 */ /* 0x000fe4000f8e0202 */
[----:B------:R-:W-:Y:S01]  /*66b0*/  IMAD R13, R4, UR4, R13 ;  /* 0x00000004040d7c24 */ /* 0x000fe2000f8e020d */
[----:B------:R-:W-:Y:S01]  /*66c0*/  ULDC UR4, c[0x0][0x600] ;  /* 0x0001800000047ab9 */ /* 0x000fe20000000800 */
[----:B------:R-:W-:Y:S02]  /*66d0*/  IMAD R12, R3, UR5, R12 ;  /* 0x00000005030c7c24 */ /* 0x000fe4000f8e020c */
[----:B------:R-:W-:Y:S02]  /*66e0*/  IMAD R13, R13, UR4, R14 ;  /* 0x000000040d0d7c24 */ /* 0x000fe4000f8e020e */
[----:B------:R-:W-:-:S02]  /*66f0*/  IMAD.MOV.U32 R3, RZ, RZ, 0x1 ;  /* 0x00000001ff037424 */ /* 0x000fc400078e00ff */
[----:B------:R-:W-:Y:S01]  /*6700*/  IMAD.MOV.U32 R2, RZ, RZ, R11 ;  /* 0x000000ffff027224 */ /* 0x000fe200078e000b */
[----:B------:R-:W-:Y:S02]  /*6710*/  SEL R22, R13, R12, !P4 ;  /* 0x0000000c0d167207 */ /* 0x000fe40006000000 */
[----:B------:R-:W-:-:S07]  /*6720*/  SEL R19, R12, R13, !P4 ;  /* 0x0000000d0c137207 */ /* 0x000fce0006000000 */
.L_x_180:
[----:B------:R-:W-:Y:S05]  /*6730*/  BSYNC B1 ;  /* 0x0000000000017941 */ /* 0x000fea0003800000 */
.L_x_179:
[----:B------:R-:W-:-:S13]  /*6740*/  LOP3.LUT P1, RZ, R3, 0xff, RZ, 0xc0, !PT ;  /* 0x000000ff03ff7812 */ /* 0x000fda000782c0ff */
[----:B------:R-:W-:Y:S05]  /*6750*/  @P1 BRA `(.L_x_183) ;  /* 0xfffffff4001c1947 */ /* 0x000fea000383ffff */
[----:B------:R-:W-:Y:S05]  /*6760*/  BSYNC B0 ;  /* 0x0000000000007941 */ /* 0x000fea0003800000 */
.L_x_171:
[----:B------:R-:W-:-:S03]  /*6770*/  UMOV UR4, 0xffffffff ;  /* 0xffffffff00047882 */ /* 0x000fc60000000000 */
[----:B------:R-:W-:Y:S05]  /*6780*/  BRA.DIV UR4, `(.L_x_184) ;  /* 0x0000000604647947 */ /* 0x000fea000b800000 */
[----:B------:R-:W-:-:S13]  /*6790*/  ELECT P6, URZ, PT ;  /* 0x00000000003f782f */ /* 0x000fda00038c0000 */
.L_x_201:
[----:B------:R-:W-:Y:S04]  /*67a0*/  BSSY B0, `(.L_x_185) ;  /* 0x0000034000007945 */ /* 0x000fe80003800000 */
[----:B------:R-:W-:Y:S05]  /*67b0*/  @!P6 BRA `(.L_x_186) ;  /* 0x0000000000c8e947 */ /* 0x000fea0003800000 */
[----:B------:R-:W-:-:S04]  /*67c0*/  LOP3.LUT R16, R16, 0x2, RZ, 0xfc, !PT ;  /* 0x0000000210107812 */ /* 0x000fc800078efcff */
[----:B------:R-:W-:-:S13]  /*67d0*/  ISETP.NE.AND P0, PT, R16, 0x3, PT ;  /* 0x000000031000780c */ /* 0x000fda0003f05270 */
[----:B------:R-:W-:Y:S05]  /*67e0*/  @!P0 BRA `(.L_x_187) ;  /* 0x0000000000048947 */ /* 0x000fea0003800000 */
[----:B------:R-:W-:Y:S01]  /*67f0*/  BPT.TRAP 0x1 ;  /* 0x000000040000795c */ /* 0x000fe20000300000 */
.L_x_187:
[----:B------:R-:W0:Y:S01]  /*6800*/  S2R R3, SR_CgaCtaId ;  /* 0x0000000000037919 */ /* 0x000e220000008800 */
[----:B------:R-:W-:Y:S02]  /*6810*/  MOV R2, 0x400 ;  /* 0x0000040000027802 */ /* 0x000fe40000000f00 */
[----:B------:R-:W-:Y:S02]  /*6820*/  SHF.L.U32 R4, R0, 0x1f, RZ ;  /* 0x0000001f00047819 */ /* 0x000fe400000006ff */
[----:B0-----:R-:W-:-:S05]  /*6830*/  LEA R2, R3, R2, 0x18 ;  /* 0x0000000203027211 */ /* 0x001fca00078ec0ff */
[----:B------:R-:W-:-:S04]  /*6840*/  VIADD R2, R2, 0x28 ;  /* 0x0000002802027836 */ /* 0x000fc80000000000 */
[C---:B------:R-:W-:Y:S02]  /*6850*/  IMAD R7, R9.reuse, 0x8, R2 ;  /* 0x0000000809077824 */ /* 0x040fe400078e0202 */
[----:B------:R-:W-:Y:S02]  /*6860*/  VIADD R9, R9, 0x1 ;  /* 0x0000000109097836 */ /* 0x000fe40000000000 */
[----:B------:R-:W0:Y:S03]  /*6870*/  SYNCS.PHASECHK.TRANS64.TRYWAIT P0, [R7+URZ], R4 ;  /* 0x00000004070075a7 */ /* 0x000e26000800017f */
[----:B------:R-:W-:-:S04]  /*6880*/  ISETP.NE.AND P1, PT, R9, 0x5, PT ;  /* 0x000000050900780c */ /* 0x000fc80003f25270 */
[----:B------:R-:W-:Y:S02]  /*6890*/  SEL R3, RZ, 0x1, P1 ;  /* 0x00000001ff037807 */ /* 0x000fe40000800000 */
[----:B------:R-:W-:Y:S02]  /*68a0*/  SEL R9, R9, RZ, P1 ;  /* 0x000000ff09097207 */ /* 0x000fe40000800000 */
[----:B------:R-:W-:-:S03]  /*68b0*/  LOP3.LUT R6, R0, R3, RZ, 0x3c, !PT ;  /* 0x0000000300067212 */ /* 0x000fc600078e3cff */
[----:B------:R-:W-:Y:S01]  /*68c0*/  IMAD R8, R9, 0x8, R2 ;  /* 0x0000000809087824 */ /* 0x000fe200078e0202 */
[----:B------:R-:W-:Y:S01]  /*68d0*/  SHF.L.U32 R5, R6, 0x1f, RZ ;  /* 0x0000001f06057819 */ /* 0x000fe200000006ff */
[----:B0-----:R-:W-:Y:S06]  /*68e0*/  @!P0 BRA `(.L_x_188) ;  /* 0x00000004002c8947 */ /* 0x001fec0003800000 */
.L_x_202:
[----:B------:R-:W1:Y:S01]  /*68f0*/  SYNCS.PHASECHK.TRANS64.TRYWAIT P0, [R8+URZ], R5 ;  /* 0x00000005080075a7 */ /* 0x000e62000800017f */
[----:B------:R-:W-:-:S05]  /*6900*/  VIADD R0, R9, 0x1 ;  /* 0x0000000109007836 */ /* 0x000fca0000000000 */
[----:B------:R-:W-:-:S04]  /*6910*/  ISETP.NE.AND P1, PT, R0, 0x5, PT ;  /* 0x000000050000780c */ /* 0x000fc80003f25270 */
[----:B------:R-:W-:Y:S02]  /*6920*/  SEL R3, RZ, 0x1, P1 ;  /* 0x00000001ff037807 */ /* 0x000fe40000800000 */
[----:B0-----:R-:W-:Y:S02]  /*6930*/  SEL R7, R0, RZ, P1 ;  /* 0x000000ff00077207 */ /* 0x001fe40000800000 */
[----:B------:R-:W-:-:S03]  /*6940*/  LOP3.LUT R6, R6, R3, RZ, 0x3c, !PT ;  /* 0x0000000306067212 */ /* 0x000fc600078e3cff */
[----:B------:R-:W-:Y:S01]  /*6950*/  IMAD R9, R7, 0x8, R2 ;  /* 0x0000000807097824 */ /* 0x000fe200078e0202 */
[----:B------:R-:W-:Y:S01]  /*6960*/  SHF.L.U32 R4, R6, 0x1f, RZ ;  /* 0x0000001f06047819 */ /* 0x000fe200000006ff */
[----:B-1----:R-:W-:Y:S06]  /*6970*/  @!P0 BRA `(.L_x_189) ;  /* 0x00000004001c8947 */ /* 0x002fec0003800000 */
.L_x_203:
[----:B------:R-:W1:Y:S01]  /*6980*/  SYNCS.PHASECHK.TRANS64.TRYWAIT P0, [R9+URZ], R4 ;  /* 0x00000004090075a7 */ /* 0x000e62000800017f */
[----:B------:R-:W-:-:S05]  /*6990*/  VIADD R0, R7, 0x1 ;  /* 0x0000000107007836 */ /* 0x000fca0000000000 */
[----:B------:R-:W-:-:S04]  /*69a0*/  ISETP.NE.AND P1, PT, R0, 0x5, PT ;  /* 0x000000050000780c */ /* 0x000fc80003f25270 */
[----:B------:R-:W-:Y:S02]  /*69b0*/  SEL R3, RZ, 0x1, P1 ;  /* 0x00000001ff037807 */ /* 0x000fe40000800000 */
[----:B------:R-:W-:Y:S02]  /*69c0*/  SEL R7, R0, RZ, P1 ;  /* 0x000000ff00077207 */ /* 0x000fe40000800000 */
[----:B------:R-:W-:-:S03]  /*69d0*/  LOP3.LUT R11, R6, R3, RZ, 0x3c, !PT ;  /* 0x00000003060b7212 */ /* 0x000fc600078e3cff */
[----:B------:R-:W-:Y:S01]  /*69e0*/  IMAD R6, R7, 0x8, R2 ;  /* 0x0000000807067824 */ /* 0x000fe200078e0202 */
[----:B0-----:R-:W-:Y:S01]  /*69f0*/  SHF.L.U32 R5, R11, 0x1f, RZ ;  /* 0x0000001f0b057819 */ /* 0x001fe200000006ff */
[----:B-1----:R-:W-:Y:S06]  /*6a00*/  @!P0 BRA `(.L_x_190) ;  /* 0x00000004000c8947 */ /* 0x002fec0003800000 */
.L_x_204:
[----:B------:R-:W1:Y:S01]  /*6a10*/  SYNCS.PHASECHK.TRANS64.TRYWAIT P0, [R6+URZ], R5 ;  /* 0x00000005060075a7 */ /* 0x000e62000800017f */
[----:B------:R-:W-:-:S05]  /*6a20*/  VIADD R0, R7, 0x1 ;  /* 0x0000000107007836 */ /* 0x000fca0000000000 */
[----:B------:R-:W-:-:S04]  /*6a30*/  ISETP.NE.AND P1, PT, R0, 0x5, PT ;  /* 0x000000050000780c */ /* 0x000fc80003f25270 */
[----:B0-----:R-:W-:Y:S02]  /*6a40*/  SEL R4, RZ, 0x1, P1 ;  /* 0x00000001ff047807 */ /* 0x001fe40000800000 */
[----:B------:R-:W-:Y:S02]  /*6a50*/  SEL R3, R0, RZ, P1 ;  /* 0x000000ff00037207 */ /* 0x000fe40000800000 */
[----:B------:R-:W-:Y:S01]  /*6a60*/  LOP3.LUT R0, R11, R4, RZ, 0x3c, !PT ;  /* 0x000000040b007212 */ /* 0x000fe200078e3cff */
[----:B-1----:R-:W-:Y:S06]  /*6a70*/  @!P0 BRA `(.L_x_191) ;  /* 0x0000000400048947 */ /* 0x002fec0003800000 */
.L_x_205:
[----:B------:R-:W-:Y:S01]  /*6a80*/  IMAD R3, R3, 0x8, R2 ;  /* 0x0000000803037824 */ /* 0x000fe200078e0202 */
[----:B------:R-:W-:-:S07]  /*6a90*/  SHF.L.U32 R0, R0, 0x1f, RZ ;  /* 0x0000001f00007819 */ /* 0x000fce00000006ff */
.L_x_192:
[----:B-1----:R1:W2:Y:S02]  /*6aa0*/  SYNCS.PHASECHK.TRANS64.TRYWAIT P0, [R3+URZ], R0 ;  /* 0x00000000030075a7 */ /* 0x0022a4000800017f */
[----:B--2---:R-:W-:Y:S05]  /*6ab0*/  @!P0 NANOSLEEP.SYNCS 0x989680 ;  /* 0x009896800000895d */ /* 0x004fea0003900000 */
[----:B------:R-:W2:Y:S02]  /*6ac0*/  @!P0 SYNCS.PHASECHK.TRANS64 P0, [R3+URZ], R0 ;  /* 0x00000000030085a7 */ /* 0x000ea4000800007f */
[----:B--2---:R-:W-:Y:S05]  /*6ad0*/  @!P0 BRA `(.L_x_192) ;  /* 0xfffffffc00f08947 */ /* 0x004fea000383ffff */
.L_x_186:
[----:B------:R-:W-:Y:S05]  /*6ae0*/  BSYNC B0 ;  /* 0x0000000000007941 */ /* 0x000fea0003800000 */
.L_x_185:
[----:B------:R-:W-:Y:S05]  /*6af0*/  EXIT ;  /* 0x000000000000794d */ /* 0x000fea0003800000 */
.L_x_19:
[----:B-1----:R1:W2:Y:S02]  /*6b00*/  SYNCS.PHASECHK.TRANS64.TRYWAIT P0, [R96+URZ], R3 ;  /* 0x00000003600075a7 */ /* 0x0022a4000800017f */
[----:B--2---:R-:W-:Y:S05]  /*6b10*/  @!P0 NANOSLEEP.SYNCS 0x989680 ;  /* 0x009896800000895d */ /* 0x004fea0003900000 */
[----:B------:R-:W2:Y:S02]  /*6b20*/  @!P0 SYNCS.PHASECHK.TRANS64 P0, [R96+URZ], R3 ;  /* 0x00000003600085a7 */ /* 0x000ea4000800007f */
[----:B--2---:R-:W-:Y:S05]  /*6b30*/  @!P0 BRA `(.L_x_19) ;  /* 0xfffffffc00f08947 */ /* 0x004fea000383ffff */
[----:B------:R-:W-:Y:S05]  /*6b40*/  BRA `(.L_x_193) ;  /* 0xffffffa800ec7947 */ /* 0x000fea000383ffff */
.L_x_24:
[----:B--2---:R2:W3:Y:S02]  /*6b50*/  SYNCS.PHASECHK.TRANS64.TRYWAIT P1, [R3+URZ], R0 ;  /* 0x00000000030075a7 */ /* 0x0044e4000802017f */
[----:B---3--:R-:W-:Y:S05]  /*6b60*/  @!P1 NANOSLEEP.SYNCS 0x989680 ;  /* 0x009896800000995d */ /* 0x008fea0003900000 */
[----:B------:R-:W3:Y:S02]  /*6b70*/  @!P1 SYNCS.PHASECHK.TRANS64 P1, [R3+URZ], R0 ;  /* 0x00000000030095a7 */ /* 0x000ee4000802007f */
[----:B---3--:R-:W-:Y:S05]  /*6b80*/  @!P1 BRA `(.L_x_24) ;  /* 0xfffffffc00f09947 */ /* 0x008fea000383ffff */
[----:B------:R-:W-:Y:S05]  /*6b90*/  BRA `(.L_x_23) ;  /* 0xffffffac00547947 */ /* 0x000fea000383ffff */
.L_x_29:
[----:B--2---:R-:W-:-:S04]  /*6ba0*/  IMAD.U32 R5, RZ, RZ, UR4 ;  /* 0x00000004ff057e24 */ /* 0x004fc8000f8e00ff */
[----:B------:R2:W3:Y:S03]  /*6bb0*/  SYNCS.PHASECHK.TRANS64.TRYWAIT P1, [R5+URZ], R4 ;  /* 0x00000004050075a7 */ /* 0x0004e6000802017f */
[----:B---3--:R-:W-:Y:S05]  /*6bc0*/  @!P1 NANOSLEEP.SYNCS 0x989680 ;  /* 0x009896800000995d */ /* 0x008fea0003900000 */
[----:B------:R-:W3:Y:S02]  /*6bd0*/  @!P1 SYNCS.PHASECHK.TRANS64 P1, [R5+URZ], R4 ;  /* 0x00000004050095a7 */ /* 0x000ee4000802007f */
[----:B---3--:R-:W-:Y:S05]  /*6be0*/  @!P1 BRA `(.L_x_29) ;  /* 0xfffffffc00ec9947 */ /* 0x008fea000383ffff */
[----:B------:R-:W-:Y:S05]  /*6bf0*/  BRA `(.L_x_28) ;  /* 0xffffffac00cc7947 */ /* 0x000fea000383ffff */
.L_x_35:
[----:B-1----:R1:W2:Y:S02]  /*6c00*/  SYNCS.PHASECHK.TRANS64.TRYWAIT P0, [R96+URZ+0x10], R3 ;  /* 0x00001003600075a7 */ /* 0x0022a4000800017f */
[----:B--2---:R-:W-:Y:S05]  /*6c10*/  @!P0 NANOSLEEP.SYNCS 0x989680 ;  /* 0x009896800000895d */ /* 0x004fea0003900000 */
[----:B------:R-:W2:Y:S02]  /*6c20*/  @!P0 SYNCS.PHASECHK.TRANS64 P0, [R96+URZ+0x10], R3 ;  /* 0x00001003600085a7 */ /* 0x000ea4000800007f */
[----:B--2---:R-:W-:Y:S05]  /*6c30*/  @!P0 BRA `(.L_x_35) ;  /* 0xfffffffc00f08947 */ /* 0x004fea000383ffff */
[----:B------:R-:W-:Y:S05]  /*6c40*/  BRA `(.L_x_194) ;  /* 0xffffffb000d87947 */ /* 0x000fea000383ffff */
.L_x_172:
[----:B------:R-:W-:Y:S01]  /*6c50*/  BSSY B1, `(.L_x_195) ;  /* 0x0000006000017945 */ /* 0x000fe20003800000 */
[----:B------:R-:W-:-:S07]  /*6c60*/  IMAD.MOV.U32 R15, RZ, RZ, -0x1 ;  /* 0xffffffffff0f7424 */ /* 0x000fce00078e00ff */
[----:B---3-5:R-:W-:Y:S05]  /*6c70*/  WARPSYNC.COLLECTIVE R15, `(.L_x_196) ;  /* 0x000000000f0c7348 */ /* 0x028fea0003c00000 */
[----:B------:R-:W-:Y:S02]  /*6c80*/  ELECT P6, UR62, PT ;  /* 0x00000000003e782f */ /* 0x000fe400038c0000 */
[----:B------:R-:W-:Y:S01]  /*6c90*/  MOV R14, UR62 ;  /* 0x0000003e000e7c02 */ /* 0x000fe20008000f00 */
[----:B---3-5:R-:W-:Y:S10]  /*6ca0*/  ENDCOLLECTIVE ;  /* 0x000000000000791b */ /* 0x028ff40003800000 */
.L_x_196:
[----:B------:R-:W-:Y:S05]  /*6cb0*/  BSYNC B1 ;  /* 0x0000000000017941 */ /* 0x000fea0003800000 */
.L_x_195:
[----:B------:R-:W-:Y:S05]  /*6cc0*/  BRA `(.L_x_197) ;  /* 0xffffffec00cc7947 */ /* 0x000fea000383ffff */
.L_x_175:
[----:B0-----:R0:W1:Y:S02]  /*6cd0*/  SYNCS.PHASECHK.TRANS64.TRYWAIT P1, [R13+URZ+0x28], R4 ;  /* 0x000028040d0075a7 */ /* 0x001064000802017f */
[----:B-1----:R-:W-:Y:S05]  /*6ce0*/  @!P1 NANOSLEEP.SYNCS 0x989680 ;  /* 0x009896800000995d */ /* 0x002fea0003900000 */
[----:B------:R-:W1:Y:S02]  /*6cf0*/  @!P1 SYNCS.PHASECHK.TRANS64 P1, [R13+URZ+0x28], R4 ;  /* 0x000028040d0095a7 */ /* 0x000e64000802007f */
[----:B-1----:R-:W-:Y:S05]  /*6d00*/  @!P1 BRA `(.L_x_175) ;  /* 0xfffffffc00f09947 */ /* 0x002fea000383ffff */
[----:B------:R-:W-:Y:S05]  /*6d10*/  BRA `(.L_x_198) ;  /* 0xfffffff000087947 */ /* 0x000fea000383ffff */
.L_x_184:
[----:B------:R-:W-:Y:S01]  /*6d20*/  BSSY B0, `(.L_x_199) ;  /* 0x0000006000007945 */ /* 0x000fe20003800000 */
[----:B------:R-:W-:-:S07]  /*6d30*/  IMAD.MOV.U32 R15, RZ, RZ, -0x1 ;  /* 0xffffffffff0f7424 */ /* 0x000fce00078e00ff */
[----:B---3-5:R-:W-:Y:S05]  /*6d40*/  WARPSYNC.COLLECTIVE R15, `(.L_x_200) ;  /* 0x000000000f0c7348 */ /* 0x028fea0003c00000 */
[----:B------:R-:W-:Y:S02]  /*6d50*/  ELECT P6, UR62, PT ;  /* 0x00000000003e782f */ /* 0x000fe400038c0000 */
[----:B------:R-:W-:Y:S01]  /*6d60*/  MOV R14, UR62 ;  /* 0x0000003e000e7c02 */ /* 0x000fe20008000f00 */
[----:B---3-5:R-:W-:Y:S10]  /*6d70*/  ENDCOLLECTIVE ;  /* 0x000000000000791b */ /* 0x028ff40003800000 */
.L_x_200:
[----:B------:R-:W-:Y:S05]  /*6d80*/  BSYNC B0 ;  /* 0x0000000000007941 */ /* 0x000fea0003800000 */
.L_x_199:
[----:B------:R-:W-:Y:S05]  /*6d90*/  BRA `(.L_x_201) ;  /* 0xfffffff800807947 */ /* 0x000fea000383ffff */
.L_x_188:
[----:B0-----:R0:W1:Y:S02]  /*6da0*/  SYNCS.PHASECHK.TRANS64.TRYWAIT P0, [R7+URZ], R4 ;  /* 0x00000004070075a7 */ /* 0x001064000800017f */
[----:B-1----:R-:W-:Y:S05]  /*6db0*/  @!P0 NANOSLEEP.SYNCS 0x989680 ;  /* 0x009896800000895d */ /* 0x002fea0003900000 */
[----:B------:R-:W1:Y:S02]  /*6dc0*/  @!P0 SYNCS.PHASECHK.TRANS64 P0, [R7+URZ], R4 ;  /* 0x00000004070085a7 */ /* 0x000e64000800007f */
[----:B-1----:R-:W-:Y:S05]  /*6dd0*/  @!P0 BRA `(.L_x_188) ;  /* 0xfffffffc00f08947 */ /* 0x002fea000383ffff */
[----:B------:R-:W-:Y:S05]  /*6de0*/  BRA `(.L_x_202) ;  /* 0xfffffff800c07947 */ /* 0x000fea000383ffff */
.L_x_189:
[----:B0-----:R0:W1:Y:S02]  /*6df0*/  SYNCS.PHASECHK.TRANS64.TRYWAIT P0, [R8+URZ], R5 ;  /* 0x00000005080075a7 */ /* 0x001064000800017f */
[----:B-1----:R-:W-:Y:S05]  /*6e00*/  @!P0 NANOSLEEP.SYNCS 0x989680 ;  /* 0x009896800000895d */ /* 0x002fea0003900000 */
[----:B------:R-:W1:Y:S02]  /*6e10*/  @!P0 SYNCS.PHASECHK.TRANS64 P0, [R8+URZ], R5 ;  /* 0x00000005080085a7 */ /* 0x000e64000800007f */
[----:B-1----:R-:W-:Y:S05]  /*6e20*/  @!P0 BRA `(.L_x_189) ;  /* 0xfffffffc00f08947 */ /* 0x002fea000383ffff */
[----:B------:R-:W-:Y:S05]  /*6e30*/  BRA `(.L_x_203) ;  /* 0xfffffff800d07947 */ /* 0x000fea000383ffff */
.L_x_190:
[----:B0-----:R0:W1:Y:S02]  /*6e40*/  SYNCS.PHASECHK.TRANS64.TRYWAIT P0, [R9+URZ], R4 ;  /* 0x00000004090075a7 */ /* 0x001064000800017f */
[----:B-1----:R-:W-:Y:S05]  /*6e50*/  @!P0 NANOSLEEP.SYNCS 0x989680 ;  /* 0x009896800000895d */ /* 0x002fea0003900000 */
[----:B------:R-:W1:Y:S02]  /*6e60*/  @!P0 SYNCS.PHASECHK.TRANS64 P0, [R9+URZ], R4 ;  /* 0x00000004090085a7 */ /* 0x000e64000800007f */
[----:B-1----:R-:W-:Y:S05]  /*6e70*/  @!P0 BRA `(.L_x_190) ;  /* 0xfffffffc00f08947 */ /* 0x002fea000383ffff */
[----:B------:R-:W-:Y:S05]  /*6e80*/  BRA `(.L_x_204) ;  /* 0xfffffff800e07947 */ /* 0x000fea000383ffff */
.L_x_191:
[----:B0-----:R0:W1:Y:S02]  /*6e90*/  SYNCS.PHASECHK.TRANS64.TRYWAIT P0, [R6+URZ], R5 ;  /* 0x00000005060075a7 */ /* 0x001064000800017f */
[----:B-1----:R-:W-:Y:S05]  /*6ea0*/  @!P0 NANOSLEEP.SYNCS 0x989680 ;  /* 0x009896800000895d */ /* 0x002fea0003900000 */
[----:B------:R-:W1:Y:S02]  /*6eb0*/  @!P0 SYNCS.PHASECHK.TRANS64 P0, [R6+URZ], R5 ;  /* 0x00000005060085a7 */ /* 0x000e64000800007f */
[----:B-1----:R-:W-:Y:S05]  /*6ec0*/  @!P0 BRA `(.L_x_191) ;  /* 0xfffffffc00f08947 */ /* 0x002fea000383ffff */
[----:B------:R-:W-:Y:S05]  /*6ed0*/  BRA `(.L_x_205) ;  /* 0xfffffff800e87947 */ /* 0x000fea000383ffff */
.L_x_206:
[----:B------:R-:W-:-:S00]  /*6ee0*/  BRA `(.L_x_206) ;  /* 0xfffffffc00fc7947 */ /* 0x000fc0000383ffff */
[----:B------:R-:W-:-:S00]  /*6ef0*/  NOP ;  /* 0x0000000000007918 */ /* 0x000fc00000000000 */
        /* <DEDUP_REMOVED lines=8> */
.L_x_207:


//--------------------- .nv.global.init           --------------------------
	.section	.nv.global.init,"aw",@progbits
.nv.global.init:
	.type		$str$22,@object
	.size		$str$22,($str$23 - $str$22)
$str$22:
        /*0000*/ 	.byte	0x6b, 0x5f, 0x74, 0x69, 0x6c, 0x65, 0x5f, 0x63, 0x6f, 0x75, 0x6e, 0x74, 0x20, 0x3e, 0x3d, 0x20
        /*0010*/ 	.byte	0x31, 0x00
	.type		$str$23,@object
	.size		$str$23,(__unnamed_1 - $str$23)
$str$23:
        /*0012*/ 	.byte	0x2f, 0x74, 0x6d, 0x70, 0x2f, 0x63, 0x75, 0x74, 0x6c, 0x61, 0x73, 0x73, 0x5f, 0x73, 0x77, 0x65
        /*0022*/ 	.byte	0x65, 0x70, 0x5f, 0x73, 0x72, 0x63, 0x2f, 0x69, 0x6e, 0x63, 0x6c, 0x75, 0x64, 0x65, 0x2f, 0x63
        /*0032*/ 	.byte	0x75, 0x74, 0x6c, 0x61, 0x73, 0x73, 0x2f, 0x67, 0x65, 0x6d, 0x6d, 0x2f, 0x63, 0x6f, 0x6c, 0x6c
        /*0042*/ 	.byte	0x65, 0x63, 0x74, 0x69, 0x76, 0x65, 0x2f, 0x73, 0x6d, 0x39, 0x30, 0x5f, 0x6d, 0x6d, 0x61, 0x5f
        /*0052*/ 	.byte	0x74, 0x6d, 0x61, 0x5f, 0x67, 0x6d, 0x6d, 0x61, 0x5f, 0x73, 0x73, 0x5f, 0x77, 0x61, 0x72, 0x70
        /*0062*/ 	.byte	0x73, 0x70, 0x65, 0x63, 0x69, 0x61, 0x6c, 0x69, 0x7a, 0x65, 0x64, 0x2e, 0x68, 0x70, 0x70, 0x00
	.type		__unnamed_1,@object
	.size		__unnamed_1,(.L_0 - __unnamed_1)
__unnamed_1:
        /*0072*/ 	.byte	0x76, 0x6f, 0x69, 0x64, 0x20, 0x63, 0x75, 0x74, 0x6c, 0x61, 0x73, 0x73, 0x3a, 0x3a, 0x67, 0x65
        /* <DEDUP_REMOVED lines=172> */
        /*0b42*/ 	.byte	0x69, 0x74, 0x79, 0x5d, 0x00
.L_0:


//--------------------- .nv.shared._ZN7cutlass13device_kernelINS_4gemm6kernel13GemmUniversalIN4cute5tupleIJiiiiEEENS1_10collective13CollectiveMmaINS1_34MainloopSm90TmaGmmaWarpSpecializedILi5ENS5_IJNS4_1CILi1EEENSA_ILi2EEESB_EEENS1_32KernelTmaWarpSpecializedPingpongEEENS5_IJNSA_ILi64EEENSA_ILi128EEESG_EEEaNS5_IJlSB_lEEEaSJ_NS4_8TiledMMAINS4_8MMA_AtomIJNS4_4SM904GMMA27MMA_64x128x32_S32S8S8_SS_TNEEEENS4_6LayoutINS5_IJSB_SB_SB_EEENS5_IJNSA_ILi0EEESS_SS_EEEEENS5_IJNS4_10UnderscoreESV_SV_EEEEENS4_23SM90_TMA_LOAD_MULTICASTENS4_14ComposedLayoutINS4_7SwizzleILi2ELi4ELi3EEENS4_18smem_ptr_flag_bitsILi8EEENSQ_INS5_IJNSA_ILi8EEESG_EEENS5_IJSG_SB_EEEEEEEvNS4_8identityENS4_13SM90_TMA_LOADES18_vS19_EENS_8epilogue10collective6detail29Sm90TmaWarpSpecializedAdapterINS1D_15DefaultEpilogueIaSJ_SJ_NS1C_6thread17LinearCombinationIaLi1EiiLNS1H_9ScaleType4KindE0ELNS_15FloatRoundStyleE2EaEENS1_15EpilogueDefaultEEEEEvvEEEEvNT_6ParamsE --------------------------
	.section	.nv.shared._ZN7cutlass13device_kernelINS_4gemm6kernel13GemmUniversalIN4cute5tupleIJiiiiEEENS1_10collective13CollectiveMmaINS1_34MainloopSm90TmaGmmaWarpSpecializedILi5ENS5_IJNS4_1CILi1EEENSA_ILi2EEESB_EEENS1_32KernelTmaWarpSpecializedPingpongEEENS5_IJNSA_ILi64EEENSA_ILi128EEESG_EEEaNS5_IJlSB_lEEEaSJ_NS4_8TiledMMAINS4_8MMA_AtomIJNS4_4SM904GMMA27MMA_64x128x32_S32S8S8_SS_TNEEEENS4_6LayoutINS5_IJSB_SB_SB_EEENS5_IJNSA_ILi0EEESS_SS_EEEEENS5_IJNS4_10UnderscoreESV_SV_EEEEENS4_23SM90_TMA_LOAD_MULTICASTENS4_14ComposedLayoutINS4_7SwizzleILi2ELi4ELi3EEENS4_18smem_ptr_flag_bitsILi8EEENSQ_INS5_IJNSA_ILi8EEESG_EEENS5_IJSG_SB_EEEEEEEvNS4_8identityENS4_13SM90_TMA_LOADES18_vS19_EENS_8epilogue10collective6detail29Sm90TmaWarpSpecializedAdapterINS1D_15DefaultEpilogueIaSJ_SJ_NS1C_6thread17LinearCombinationIaLi1EiiLNS1H_9ScaleType4KindE0ELNS_15FloatRoundStyleE2EaEENS1_15EpilogueDefaultEEEEEvvEEEEvNT_6ParamsE,"aw",@nobits
	.sectionflags	@""
	.align	16
	.zero		1024


//--------------------- .nv.shared.reserved.0     --------------------------
	.section	.nv.shared.reserved.0,"aw",@nobits
	.weak		__nv_reservedSMEM_offset_0_alias
	.size		__nv_reservedSMEM_offset_0_alias, 0, 0
	.other		__nv_reservedSMEM_offset_0_alias,@"STO_CUDA_RESERVED_SHARED STV_DEFAULT"
__nv_reservedSMEM_offset_0_alias:
	.zero		0


//--------------------- .nv.global                --------------------------
	.section	.nv.global,"aw",@nobits
.nv.global:
	.type		_ZN39_INTERNAL_8a1bfef4_4_k_cu_89d0a9f3_49174cute1_E,@object
	.size		_ZN39_INTERNAL_8a1bfef4_4_k_cu_89d0a9f3_49174cute1_E,(_ZN39_INTERNAL_8a1bfef4_4_k_cu_89d0a9f3_49174cuda3std3__45__cpo6cbeginE - _ZN39_INTERNAL_8a1bfef4_4_k_cu_89d0a9f3_49174cute1_E)
_ZN39_INTERNAL_8a1bfef4_4_k_cu_89d0a9f3_49174cute1_E:
	.zero		1
	.type		_ZN39_INTERNAL_8a1bfef4_4_k_cu_89d0a9f3_49174cuda3std3__45__cpo6cbeginE,@object
	.size		_ZN39_INTERNAL_8a1bfef4_4_k_cu_89d0a9f3_49174cuda3std3__45__cpo6cbeginE,(_ZN39_INTERNAL_8a1bfef4_4_k_cu_89d0a9f3_49174cuda3std3__48in_placeE - _ZN39_INTERNAL_8a1bfef4_4_k_cu_89d0a9f3_49174cuda3std3__45__cpo6cbeginE)
_ZN39_INTERNAL_8a1bfef4_4_k_cu_89d0a9f3_49174cuda3std3__45__cpo6cbeginE:
	.zero		1
	.type		_ZN39_INTERNAL_8a1bfef4_4_k_cu_89d0a9f3_49174cuda3std3__48in_placeE,@object
	.size		_ZN39_INTERNAL_8a1bfef4_4_k_cu_89d0a9f3_49174cuda3std3__48in_placeE,(_ZN39_INTERNAL_8a1bfef4_4_k_cu_89d0a9f3_49174cuda3std6ranges3__45__cpo9iter_moveE - _ZN39_INTERNAL_8a1bfef4_4_k_cu_89d0a9f3_49174cuda3std3__48in_placeE)
_ZN39_INTERNAL_8a1bfef4_4_k_cu_89d0a9f3_49174cuda3std3__48in_placeE:
	.zero		1
	.type		_ZN39_INTERNAL_8a1bfef4_4_k_cu_89d0a9f3_49174cuda3std6ranges3__45__cpo9iter_moveE,@object
	.size		_ZN39_INTERNAL_8a1bfef4_4_k_cu_89d0a9f3_49174cuda3std6ranges3__45__cpo9iter_moveE,(_ZN39_INTERNAL_8a1bfef4_4_k_cu_89d0a9f3_49174cuda3std3__45__cpo5beginE - _ZN39_INTERNAL_8a1bfef4_4_k_cu_89d0a9f3_49174cuda3std6ranges3__45__cpo9iter_moveE)
_ZN39_INTERNAL_8a1bfef4_4_k_cu_89d0a9f3_49174cuda3std6ranges3__45__cpo9iter_moveE:
	.zero		1
	.type		_ZN39_INTERNAL_8a1bfef4_4_k_cu_89d0a9f3_49174cuda3std3__45__cpo5beginE,@object
	.size		_ZN39_INTERNAL_8a1bfef4_4_k_cu_89d0a9f3_49174cuda3std3__45__cpo5beginE,(_ZN39_INTERNAL_8a1bfef4_4_k_cu_89d0a9f3_49174cuda3std3__441_GLOBAL__N__8a1bfef4_4_k_cu_89d0a9f3_49176ignoreE - _ZN39_INTERNAL_8a1bfef4_4_k_cu_89d0a9f3_49174cuda3std3__45__cpo5beginE)
_ZN39_INTERNAL_8a1bfef4_4_k_cu_89d0a9f3_49174cuda3std3__45__cpo5beginE:
	.zero		1
	.type		_ZN39_INTERNAL_8a1bfef4_4_k_cu_89d0a9f3_49174cuda3std3__441_GLOBAL__N__8a1bfef4_4_k_cu_89d0a9f3_49176ignoreE,@object
	.size		_ZN39_INTERNAL_8a1bfef4_4_k_cu_89d0a9f3_49174cuda3std3__441_GLOBAL__N__8a1bfef4_4_k_cu_89d0a9f3_49176ignoreE,(_ZN39_INTERNAL_8a1bfef4_4_k_cu_89d0a9f3_49174cute7productE - _ZN39_INTERNAL_8a1bfef4_4_k_cu_89d0a9f3_49174cuda3std3__441_GLOBAL__N__8a1bfef4_4_k_cu_89d0a9f3_49176ignoreE)
_ZN39_INTERNAL_8a1bfef4_4_k_cu_89d0a9f3_49174cuda3std3__441_GLOBAL__N__8a1bfef4_4_k_cu_89d0a9f3_49176ignoreE:
	.zero		1
	.type		_ZN39_INTERNAL_8a1bfef4_4_k_cu_89d0a9f3_49174cute7productE,@object
	.size		_ZN39_INTERNAL_8a1bfef4_4_k_cu_89d0a9f3_49174cute7productE,(_ZN39_INTERNAL_8a1bfef4_4_k_cu_89d0a9f3_49174cuda3std3__45__cpo3endE - _ZN39_INTERNAL_8a1bfef4_4_k_cu_89d0a9f3_49174cute7productE)
_ZN39_INTERNAL_8a1bfef4_4_k_cu_89d0a9f3_49174cute7productE:
	.zero		1
	.type		_ZN39_INTERNAL_8a1bfef4_4_k_cu_89d0a9f3_49174cuda3std3__45__cpo3endE,@object
	.size		_ZN39_INTERNAL_8a1bfef4_4_k_cu_89d0a9f3_49174cuda3std3__45__cpo3endE,(_ZN39_INTERNAL_8a1bfef4_4_k_cu_89d0a9f3_49174cuda3std3__419piecewise_constructE - _ZN39_INTERNAL_8a1bfef4_4_k_cu_89d0a9f3_49174cuda3std3__45__cpo3endE)
_ZN39_INTERNAL_8a1bfef4_4_k_cu_89d0a9f3_49174cuda3std3__45__cpo3endE:
	.zero		1
	.type		_ZN39_INTERNAL_8a1bfef4_4_k_cu_89d0a9f3_49174cuda3std3__419piecewise_constructE,@object
	.size		_ZN39_INTERNAL_8a1bfef4_4_k_cu_89d0a9f3_49174cuda3std3__419piecewise_constructE,(_ZN39_INTERNAL_8a1bfef4_4_k_cu_89d0a9f3_49174cuda3std3__45__cpo4cendE - _ZN39_INTERNAL_8a1bfef4_4_k_cu_89d0a9f3_49174cuda3std3__419piecewise_constructE)
_ZN39_INTERNAL_8a1bfef4_4_k_cu_89d0a9f3_49174cuda3std3__419piecewise_constructE:
	.zero		1
	.type		_ZN39_INTERNAL_8a1bfef4_4_k_cu_89d0a9f3_49174cuda3std3__45__cpo4cendE,@object
	.size		_ZN39_INTERNAL_8a1bfef4_4_k_cu_89d0a9f3_49174cuda3std3__45__cpo4cendE,(_ZN39_INTERNAL_8a1bfef4_4_k_cu_89d0a9f3_49174cuda3std6ranges3__45__cpo4swapE - _ZN39_INTERNAL_8a1bfef4_4_k_cu_89d0a9f3_49174cuda3std3__45__cpo4cendE)
_ZN39_INTERNAL_8a1bfef4_4_k_cu_89d0a9f3_49174cuda3std3__45__cpo4cendE:
	.zero		1
	.type		_ZN39_INTERNAL_8a1bfef4_4_k_cu_89d0a9f3_49174cuda3std6ranges3__45__cpo4swapE,@object
	.size		_ZN39_INTERNAL_8a1bfef4_4_k_cu_89d0a9f3_49174cuda3std6ranges3__45__cpo4swapE,(.L_8 - _ZN39_INTERNAL_8a1bfef4_4_k_cu_89d0a9f3_49174cuda3std6ranges3__45__cpo4swapE)
_ZN39_INTERNAL_8a1bfef4_4_k_cu_89d0a9f3_49174cuda3std6ranges3__45__cpo4swapE:
	.zero		1
.L_8:


//--------------------- .nv.constant0._ZN7cutlass13device_kernelINS_4gemm6kernel13GemmUniversalIN4cute5tupleIJiiiiEEENS1_10collective13CollectiveMmaINS1_34MainloopSm90TmaGmmaWarpSpecializedILi5ENS5_IJNS4_1CILi1EEENSA_ILi2EEESB_EEENS1_32KernelTmaWarpSpecializedPingpongEEENS5_IJNSA_ILi64EEENSA_ILi128EEESG_EEEaNS5_IJlSB_lEEEaSJ_NS4_8TiledMMAINS4_8MMA_AtomIJNS4_4SM904GMMA27MMA_64x128x32_S32S8S8_SS_TNEEEENS4_6LayoutINS5_IJSB_SB_SB_EEENS5_IJNSA_ILi0EEESS_SS_EEEEENS5_IJNS4_10UnderscoreESV_SV_EEEEENS4_23SM90_TMA_LOAD_MULTICASTENS4_14ComposedLayoutINS4_7SwizzleILi2ELi4ELi3EEENS4_18smem_ptr_flag_bitsILi8EEENSQ_INS5_IJNSA_ILi8EEESG_EEENS5_IJSG_SB_EEEEEEEvNS4_8identityENS4_13SM90_TMA_LOADES18_vS19_EENS_8epilogue10collective6detail29Sm90TmaWarpSpecializedAdapterINS1D_15DefaultEpilogueIaSJ_SJ_NS1C_6thread17LinearCombinationIaLi1EiiLNS1H_9ScaleType4KindE0ELNS_15FloatRoundStyleE2EaEENS1_15EpilogueDefaultEEEEEvvEEEEvNT_6ParamsE --------------------------
	.section	.nv.constant0._ZN7cutlass13device_kernelINS_4gemm6kernel13GemmUniversalIN4cute5tupleIJiiiiEEENS1_10collective13CollectiveMmaINS1_34MainloopSm90TmaGmmaWarpSpecializedILi5ENS5_IJNS4_1CILi1EEENSA_ILi2EEESB_EEENS1_32KernelTmaWarpSpecializedPingpongEEENS5_IJNSA_ILi64EEENSA_ILi128EEESG_EEEaNS5_IJlSB_lEEEaSJ_NS4_8TiledMMAINS4_8MMA_AtomIJNS4_4SM904GMMA27MMA_64x128x32_S32S8S8_SS_TNEEEENS4_6LayoutINS5_IJSB_SB_SB_EEENS5_IJNSA_ILi0EEESS_SS_EEEEENS5_IJNS4_10UnderscoreESV_SV_EEEEENS4_23SM90_TMA_LOAD_MULTICASTENS4_14ComposedLayoutINS4_7SwizzleILi2ELi4ELi3EEENS4_18smem_ptr_flag_bitsILi8EEENSQ_INS5_IJNSA_ILi8EEESG_EEENS5_IJSG_SB_EEEEEEEvNS4_8identityENS4_13SM90_TMA_LOADES18_vS19_EENS_8epilogue10collective6detail29Sm90TmaWarpSpecializedAdapterINS1D_15DefaultEpilogueIaSJ_SJ_NS1C_6thread17LinearCombinationIaLi1EiiLNS1H_9ScaleType4KindE0ELNS_15FloatRoundStyleE2EaEENS1_15EpilogueDefaultEEEEEvvEEEEvNT_6ParamsE,"a",@progbits
	.sectionflags	@""
	.align	4
.nv.constant0._ZN7cutlass13device_kernelINS_4gemm6kernel13GemmUniversalIN4cute5tupleIJiiiiEEENS1_10collective13CollectiveMmaINS1_34MainloopSm90TmaGmmaWarpSpecializedILi5ENS5_IJNS4_1CILi1EEENSA_ILi2EEESB_EEENS1_32KernelTmaWarpSpecializedPingpongEEENS5_IJNSA_ILi64EEENSA_ILi128EEESG_EEEaNS5_IJlSB_lEEEaSJ_NS4_8TiledMMAINS4_8MMA_AtomIJNS4_4SM904GMMA27MMA_64x128x32_S32S8S8_SS_TNEEEENS4_6LayoutINS5_IJSB_SB_SB_EEENS5_IJNSA_ILi0EEESS_SS_EEEEENS5_IJNS4_10UnderscoreESV_SV_EEEEENS4_23SM90_TMA_LOAD_MULTICASTENS4_14ComposedLayoutINS4_7SwizzleILi2ELi4ELi3EEENS4_18smem_ptr_flag_bitsILi8EEENSQ_INS5_IJNSA_ILi8EEESG_EEENS5_IJSG_SB_EEEEEEEvNS4_8identityENS4_13SM90_TMA_LOADES18_vS19_EENS_8epilogue10collective6detail29Sm90TmaWarpSpecializedAdapterINS1D_15DefaultEpilogueIaSJ_SJ_NS1C_6thread17LinearCombinationIaLi1EiiLNS1H_9ScaleType4KindE0ELNS_15FloatRoundStyleE2EaEENS1_15EpilogueDefaultEEEEEvvEEEEvNT_6ParamsE:
	.zero		1664


//--------------------- SYMBOLS --------------------------

	.type		.nv.reservedSmem.offset0,@object
	.size		.nv.reservedSmem.offset0,0x4
	.type		__assertfail,@function
